	.target	sm_100a

	.elftype	@"ET_EXEC"


//--------------------- .note.nv.tkinfo           --------------------------
	.section	.note.nv.tkinfo,"",@"SHT_NOTE"
	.sectionflags	@"SHF_NOTE_NV_TKINFO"
	.tkinfo
        /*0018*/ 	.word	0x00000002
        /*0030*/ 	.string	""
        /*0030*/ 	.string	"ptxas"
        /*0030*/ 	.string	"Cuda compilation tools, release 13.0, V13.0.88"
        /*0030*/ 	.string	"Build cuda_13.0.r13.0/compiler.36424714_0"
        /*0030*/ 	.string	"-arch sm_100a -m 64 "



//--------------------- .note.nv.cuinfo           --------------------------
	.section	.note.nv.cuinfo,"",@"SHT_NOTE"
	.sectionflags	@"SHF_NOTE_NV_CUINFO"
        /*0018*/ 	.short	0x0002
        /*001a*/ 	.short	0x0064
        /*001c*/ 	.short	0x0082
	.zero		2


//--------------------- .nv.info                  --------------------------
	.section	.nv.info,"",@"SHT_CUDA_INFO"
	.align	4


	//----- nvinfo : EIATTR_REGCOUNT
	.align		4
        /*0000*/ 	.byte	0x04, 0x2f
        /*0002*/ 	.short	(.L_12 - .L_11)
	.align		4
.L_11:
        /*0004*/ 	.word	index@(_ZN7cutlass13device_kernelIN5flash11enable_sm90INS1_16FlashAttnFwdSm90INS1_25CollectiveMainloopFwdSm90ILi2EN4cute5tupleIJNS5_1CILi1EEES8_S8_EEENS6_IJNS7_ILi64EEESA_SA_EEELi512ENS_10bfloat16_tEfNS_4arch4Sm90ELb1ELb0ELb1ELb1ELb0ELb1ELb1ELb0ELb0ELb1ELb0ELb0EEENS1_21CollectiveEpilogueFwdINS6_IJSA_NS7_ILi512EEESA_EEES9_SC_SE_Li256ELb1ELb1ELb0ELb0EEENS1_36VarlenDynamicPersistentTileSchedulerILi64ELi64ELi256ELi128ELb0ELb1ELb1ELb1ELb1ELb1EEEEEEEEEvNT_6ParamsE)
        /*0008*/ 	.word	0x00000004


	//----- nvinfo : EIATTR_FRAME_SIZE
	.align		4
.L_12:
        /*000c*/ 	.byte	0x04, 0x11
        /*000e*/ 	.short	(.L_14 - .L_13)
	.align		4
.L_13:
        /*0010*/ 	.word	index@(_ZN7cutlass13device_kernelIN5flash11enable_sm90INS1_16FlashAttnFwdSm90INS1_25CollectiveMainloopFwdSm90ILi2EN4cute5tupleIJNS5_1CILi1EEES8_S8_EEENS6_IJNS7_ILi64EEESA_SA_EEELi512ENS_10bfloat16_tEfNS_4arch4Sm90ELb1ELb0ELb1ELb1ELb0ELb1ELb1ELb0ELb0ELb1ELb0ELb0EEENS1_21CollectiveEpilogueFwdINS6_IJSA_NS7_ILi512EEESA_EEES9_SC_SE_Li256ELb1ELb1ELb0ELb0EEENS1_36VarlenDynamicPersistentTileSchedulerILi64ELi64ELi256ELi128ELb0ELb1ELb1ELb1ELb1ELb1EEEEEEEEEvNT_6ParamsE)
        /*0014*/ 	.word	0x00000000


	//----- nvinfo : EIATTR_REGCOUNT
	.align		4
.L_14:
        /*0018*/ 	.byte	0x04, 0x2f
        /*001a*/ 	.short	(.L_16 - .L_15)
	.align		4
.L_15:
        /*001c*/ 	.word	index@(_ZN7cutlass13device_kernelIN5flash11enable_sm90INS1_16FlashAttnFwdSm90INS1_25CollectiveMainloopFwdSm90ILi2EN4cute5tupleIJNS5_1CILi1EEES8_S8_EEENS6_IJNS7_ILi64EEESA_SA_EEELi512ENS_10bfloat16_tEfNS_4arch4Sm90ELb1ELb0ELb1ELb1ELb0ELb0ELb1ELb0ELb0ELb1ELb0ELb0EEENS1_21CollectiveEpilogueFwdINS6_IJSA_NS7_ILi512EEESA_EEES9_SC_SE_Li256ELb1ELb1ELb0ELb0EEENS1_36VarlenDynamicPersistentTileSchedulerILi64ELi64ELi256ELi128ELb0ELb1ELb1ELb1ELb1ELb1EEEEEEEEEvNT_6ParamsE)
        /*0020*/ 	.word	0x00000004


	//----- nvinfo : EIATTR_FRAME_SIZE
	.align		4
.L_16:
        /*0024*/ 	.byte	0x04, 0x11
        /*0026*/ 	.short	(.L_18 - .L_17)
	.align		4
.L_17:
        /*0028*/ 	.word	index@(_ZN7cutlass13device_kernelIN5flash11enable_sm90INS1_16FlashAttnFwdSm90INS1_25CollectiveMainloopFwdSm90ILi2EN4cute5tupleIJNS5_1CILi1EEES8_S8_EEENS6_IJNS7_ILi64EEESA_SA_EEELi512ENS_10bfloat16_tEfNS_4arch4Sm90ELb1ELb0ELb1ELb1ELb0ELb0ELb1ELb0ELb0ELb1ELb0ELb0EEENS1_21CollectiveEpilogueFwdINS6_IJSA_NS7_ILi512EEESA_EEES9_SC_SE_Li256ELb1ELb1ELb0ELb0EEENS1_36VarlenDynamicPersistentTileSchedulerILi64ELi64ELi256ELi128ELb0ELb1ELb1ELb1ELb1ELb1EEEEEEEEEvNT_6ParamsE)
        /*002c*/ 	.word	0x00000000


	//----- nvinfo : EIATTR_REGCOUNT
	.align		4
.L_18:
        /*0030*/ 	.byte	0x04, 0x2f
        /*0032*/ 	.short	(.L_20 - .L_19)
	.align		4
.L_19:
        /*0034*/ 	.word	index@(_ZN7cutlass13device_kernelIN5flash11enable_sm90INS1_16FlashAttnFwdSm90INS1_25CollectiveMainloopFwdSm90ILi2EN4cute5tupleIJNS5_1CILi1EEES8_S8_EEENS6_IJNS7_ILi64EEESA_SA_EEELi512ENS_10bfloat16_tEfNS_4arch4Sm90ELb1ELb0ELb1ELb1ELb0ELb1ELb0ELb0ELb0ELb1ELb0ELb0EEENS1_21CollectiveEpilogueFwdINS6_IJSA_NS7_ILi512EEESA_EEES9_SC_SE_Li256ELb1ELb1ELb0ELb0EEENS1_36VarlenDynamicPersistentTileSchedulerILi64ELi64ELi256ELi128ELb0ELb1ELb1ELb1ELb1ELb1EEEEEEEEEvNT_6ParamsE)
        /*0038*/ 	.word	0x00000004


	//----- nvinfo : EIATTR_FRAME_SIZE
	.align		4
.L_20:
        /*003c*/ 	.byte	0x04, 0x11
        /*003e*/ 	.short	(.L_22 - .L_21)
	.align		4
.L_21:
        /*0040*/ 	.word	index@(_ZN7cutlass13device_kernelIN5flash11enable_sm90INS1_16FlashAttnFwdSm90INS1_25CollectiveMainloopFwdSm90ILi2EN4cute5tupleIJNS5_1CILi1EEES8_S8_EEENS6_IJNS7_ILi64EEESA_SA_EEELi512ENS_10bfloat16_tEfNS_4arch4Sm90ELb1ELb0ELb1ELb1ELb0ELb1ELb0ELb0ELb0ELb1ELb0ELb0EEENS1_21CollectiveEpilogueFwdINS6_IJSA_NS7_ILi512EEESA_EEES9_SC_SE_Li256ELb1ELb1ELb0ELb0EEENS1_36VarlenDynamicPersistentTileSchedulerILi64ELi64ELi256ELi128ELb0ELb1ELb1ELb1ELb1ELb1EEEEEEEEEvNT_6ParamsE)
        /*0044*/ 	.word	0x00000000


	//----- nvinfo : EIATTR_REGCOUNT
	.align		4
.L_22:
        /*0048*/ 	.byte	0x04, 0x2f
        /*004a*/ 	.short	(.L_24 - .L_23)
	.align		4
.L_23:
        /*004c*/ 	.word	index@(_ZN7cutlass13device_kernelIN5flash11enable_sm90INS1_16FlashAttnFwdSm90INS1_25CollectiveMainloopFwdSm90ILi2EN4cute5tupleIJNS5_1CILi1EEES8_S8_EEENS6_IJNS7_ILi64EEESA_SA_EEELi512ENS_10bfloat16_tEfNS_4arch4Sm90ELb1ELb0ELb1ELb1ELb0ELb0ELb0ELb0ELb0ELb1ELb0ELb0EEENS1_21CollectiveEpilogueFwdINS6_IJSA_NS7_ILi512EEESA_EEES9_SC_SE_Li256ELb1ELb1ELb0ELb0EEENS1_36VarlenDynamicPersistentTileSchedulerILi64ELi64ELi256ELi128ELb0ELb1ELb1ELb1ELb1ELb1EEEEEEEEEvNT_6ParamsE)
        /*0050*/ 	.word	0x00000004


	//----- nvinfo : EIATTR_FRAME_SIZE
	.align		4
.L_24:
        /*0054*/ 	.byte	0x04, 0x11
        /*0056*/ 	.short	(.L_26 - .L_25)
	.align		4
.L_25:
        /*0058*/ 	.word	index@(_ZN7cutlass13device_kernelIN5flash11enable_sm90INS1_16FlashAttnFwdSm90INS1_25CollectiveMainloopFwdSm90ILi2EN4cute5tupleIJNS5_1CILi1EEES8_S8_EEENS6_IJNS7_ILi64EEESA_SA_EEELi512ENS_10bfloat16_tEfNS_4arch4Sm90ELb1ELb0ELb1ELb1ELb0ELb0ELb0ELb0ELb0ELb1ELb0ELb0EEENS1_21CollectiveEpilogueFwdINS6_IJSA_NS7_ILi512EEESA_EEES9_SC_SE_Li256ELb1ELb1ELb0ELb0EEENS1_36VarlenDynamicPersistentTileSchedulerILi64ELi64ELi256ELi128ELb0ELb1ELb1ELb1ELb1ELb1EEEEEEEEEvNT_6ParamsE)
        /*005c*/ 	.word	0x00000000


	//----- nvinfo : EIATTR_REGCOUNT
	.align		4
.L_26:
        /*0060*/ 	.byte	0x04, 0x2f
        /*0062*/ 	.short	(.L_28 - .L_27)
	.align		4
.L_27:
        /*0064*/ 	.word	index@(_ZN7cutlass13device_kernelIN5flash11enable_sm90INS1_16FlashAttnFwdSm90INS1_25CollectiveMainloopFwdSm90ILi2EN4cute5tupleIJNS5_1CILi1EEES8_S8_EEENS6_IJNS7_ILi64EEESA_SA_EEELi512ENS_10bfloat16_tEfNS_4arch4Sm90ELb1ELb0ELb1ELb0ELb0ELb0ELb1ELb0ELb0ELb1ELb0ELb0EEENS1_21CollectiveEpilogueFwdINS6_IJSA_NS7_ILi512EEESA_EEES9_SC_SE_Li256ELb0ELb1ELb0ELb0EEENS1_30DynamicPersistentTileSchedulerILi256ELi128ELb0ELb1ELb1EEEEEEEEEvNT_6ParamsE)
        /*0068*/ 	.word	0x00000004


	//----- nvinfo : EIATTR_FRAME_SIZE
	.align		4
.L_28:
        /*006c*/ 	.byte	0x04, 0x11
        /*006e*/ 	.short	(.L_30 - .L_29)
	.align		4
.L_29:
        /*0070*/ 	.word	index@(_ZN7cutlass13device_kernelIN5flash11enable_sm90INS1_16FlashAttnFwdSm90INS1_25CollectiveMainloopFwdSm90ILi2EN4cute5tupleIJNS5_1CILi1EEES8_S8_EEENS6_IJNS7_ILi64EEESA_SA_EEELi512ENS_10bfloat16_tEfNS_4arch4Sm90ELb1ELb0ELb1ELb0ELb0ELb0ELb1ELb0ELb0ELb1ELb0ELb0EEENS1_21CollectiveEpilogueFwdINS6_IJSA_NS7_ILi512EEESA_EEES9_SC_SE_Li256ELb0ELb1ELb0ELb0EEENS1_30DynamicPersistentTileSchedulerILi256ELi128ELb0ELb1ELb1EEEEEEEEEvNT_6ParamsE)
        /*0074*/ 	.word	0x00000000


	//----- nvinfo : EIATTR_REGCOUNT
	.align		4
.L_30:
        /*0078*/ 	.byte	0x04, 0x2f
        /*007a*/ 	.short	(.L_32 - .L_31)
	.align		4
.L_31:
        /*007c*/ 	.word	index@(_ZN7cutlass13device_kernelIN5flash11enable_sm90INS1_16FlashAttnFwdSm90INS1_25CollectiveMainloopFwdSm90ILi2EN4cute5tupleIJNS5_1CILi1EEES8_S8_EEENS6_IJNS7_ILi64EEESA_SA_EEELi512ENS_10bfloat16_tEfNS_4arch4Sm90ELb1ELb0ELb1ELb0ELb0ELb0ELb0ELb0ELb0ELb1ELb0ELb0EEENS1_21CollectiveEpilogueFwdINS6_IJSA_NS7_ILi512EEESA_EEES9_SC_SE_Li256ELb0ELb1ELb0ELb0EEENS1_30DynamicPersistentTileSchedulerILi256ELi128ELb0ELb1ELb1EEEEEEEEEvNT_6ParamsE)
        /*0080*/ 	.word	0x00000004


	//----- nvinfo : EIATTR_FRAME_SIZE
	.align		4
.L_32:
        /*0084*/ 	.byte	0x04, 0x11
        /*0086*/ 	.short	(.L_34 - .L_33)
	.align		4
.L_33:
        /*0088*/ 	.word	index@(_ZN7cutlass13device_kernelIN5flash11enable_sm90INS1_16FlashAttnFwdSm90INS1_25CollectiveMainloopFwdSm90ILi2EN4cute5tupleIJNS5_1CILi1EEES8_S8_EEENS6_IJNS7_ILi64EEESA_SA_EEELi512ENS_10bfloat16_tEfNS_4arch4Sm90ELb1ELb0ELb1ELb0ELb0ELb0ELb0ELb0ELb0ELb1ELb0ELb0EEENS1_21CollectiveEpilogueFwdINS6_IJSA_NS7_ILi512EEESA_EEES9_SC_SE_Li256ELb0ELb1ELb0ELb0EEENS1_30DynamicPersistentTileSchedulerILi256ELi128ELb0ELb1ELb1EEEEEEEEEvNT_6ParamsE)
        /*008c*/ 	.word	0x00000000


	//----- nvinfo : EIATTR_REGCOUNT
	.align		4
.L_34:
        /*0090*/ 	.byte	0x04, 0x2f
        /*0092*/ 	.short	(.L_36 - .L_35)
	.align		4
.L_35:
        /*0094*/ 	.word	index@(_ZN7cutlass13device_kernelIN5flash11enable_sm90INS1_16FlashAttnFwdSm90INS1_25CollectiveMainloopFwdSm90ILi2EN4cute5tupleIJNS5_1CILi1EEES8_S8_EEENS6_IJNS7_ILi64EEESA_SA_EEELi512ENS_10bfloat16_tEfNS_4arch4Sm90ELb0ELb1ELb1ELb1ELb0ELb1ELb1ELb0ELb0ELb1ELb0ELb0EEENS1_21CollectiveEpilogueFwdINS6_IJSA_NS7_ILi512EEESA_EEES9_SC_SE_Li256ELb1ELb1ELb0ELb0EEENS1_36VarlenDynamicPersistentTileSchedulerILi64ELi64ELi256ELi128ELb0ELb1ELb1ELb1ELb0ELb1EEEEEEEEEvNT_6ParamsE)
        /*0098*/ 	.word	0x00000004


	//----- nvinfo : EIATTR_FRAME_SIZE
	.align		4
.L_36:
        /*009c*/ 	.byte	0x04, 0x11
        /*009e*/ 	.short	(.L_38 - .L_37)
	.align		4
.L_37:
        /*00a0*/ 	.word	index@(_ZN7cutlass13device_kernelIN5flash11enable_sm90INS1_16FlashAttnFwdSm90INS1_25CollectiveMainloopFwdSm90ILi2EN4cute5tupleIJNS5_1CILi1EEES8_S8_EEENS6_IJNS7_ILi64EEESA_SA_EEELi512ENS_10bfloat16_tEfNS_4arch4Sm90ELb0ELb1ELb1ELb1ELb0ELb1ELb1ELb0ELb0ELb1ELb0ELb0EEENS1_21CollectiveEpilogueFwdINS6_IJSA_NS7_ILi512EEESA_EEES9_SC_SE_Li256ELb1ELb1ELb0ELb0EEENS1_36VarlenDynamicPersistentTileSchedulerILi64ELi64ELi256ELi128ELb0ELb1ELb1ELb1ELb0ELb1EEEEEEEEEvNT_6ParamsE)
        /*00a4*/ 	.word	0x00000000


	//----- nvinfo : EIATTR_REGCOUNT
	.align		4
.L_38:
        /*00a8*/ 	.byte	0x04, 0x2f
        /*00aa*/ 	.short	(.L_40 - .L_39)
	.align		4
.L_39:
        /*00ac*/ 	.word	index@(_ZN7cutlass13device_kernelIN5flash11enable_sm90INS1_16FlashAttnFwdSm90INS1_25CollectiveMainloopFwdSm90ILi2EN4cute5tupleIJNS5_1CILi1EEES8_S8_EEENS6_IJNS7_ILi64EEESA_SA_EEELi512ENS_10bfloat16_tEfNS_4arch4Sm90ELb0ELb1ELb1ELb1ELb0ELb0ELb1ELb0ELb0ELb1ELb0ELb0EEENS1_21CollectiveEpilogueFwdINS6_IJSA_NS7_ILi512EEESA_EEES9_SC_SE_Li256ELb1ELb1ELb0ELb0EEENS1_36VarlenDynamicPersistentTileSchedulerILi64ELi64ELi256ELi128ELb0ELb1ELb1ELb1ELb0ELb1EEEEEEEEEvNT_6ParamsE)
        /*00b0*/ 	.word	0x00000004


	//----- nvinfo : EIATTR_FRAME_SIZE
	.align		4
.L_40:
        /*00b4*/ 	.byte	0x04, 0x11
        /*00b6*/ 	.short	(.L_42 - .L_41)
	.align		4
.L_41:
        /*00b8*/ 	.word	index@(_ZN7cutlass13device_kernelIN5flash11enable_sm90INS1_16FlashAttnFwdSm90INS1_25CollectiveMainloopFwdSm90ILi2EN4cute5tupleIJNS5_1CILi1EEES8_S8_EEENS6_IJNS7_ILi64EEESA_SA_EEELi512ENS_10bfloat16_tEfNS_4arch4Sm90ELb0ELb1ELb1ELb1ELb0ELb0ELb1ELb0ELb0ELb1ELb0ELb0EEENS1_21CollectiveEpilogueFwdINS6_IJSA_NS7_ILi512EEESA_EEES9_SC_SE_Li256ELb1ELb1ELb0ELb0EEENS1_36VarlenDynamicPersistentTileSchedulerILi64ELi64ELi256ELi128ELb0ELb1ELb1ELb1ELb0ELb1EEEEEEEEEvNT_6ParamsE)
        /*00bc*/ 	.word	0x00000000


	//----- nvinfo : EIATTR_REGCOUNT
	.align		4
.L_42:
        /*00c0*/ 	.byte	0x04, 0x2f
        /*00c2*/ 	.short	(.L_44 - .L_43)
	.align		4
.L_43:
        /*00c4*/ 	.word	index@(_ZN7cutlass13device_kernelIN5flash11enable_sm90INS1_16FlashAttnFwdSm90INS1_25CollectiveMainloopFwdSm90ILi2EN4cute5tupleIJNS5_1CILi1EEES8_S8_EEENS6_IJNS7_ILi64EEESA_SA_EEELi512ENS_10bfloat16_tEfNS_4arch4Sm90ELb0ELb1ELb1ELb1ELb0ELb1ELb0ELb0ELb0ELb1ELb0ELb0EEENS1_21CollectiveEpilogueFwdINS6_IJSA_NS7_ILi512EEESA_EEES9_SC_SE_Li256ELb1ELb1ELb0ELb0EEENS1_36VarlenDynamicPersistentTileSchedulerILi64ELi64ELi256ELi128ELb0ELb1ELb1ELb1ELb0ELb1EEEEEEEEEvNT_6ParamsE)
        /*00c8*/ 	.word	0x00000004


	//----- nvinfo : EIATTR_FRAME_SIZE
	.align		4
.L_44:
        /*00cc*/ 	.byte	0x04, 0x11
        /*00ce*/ 	.short	(.L_46 - .L_45)
	.align		4
.L_45:
        /*00d0*/ 	.word	index@(_ZN7cutlass13device_kernelIN5flash11enable_sm90INS1_16FlashAttnFwdSm90INS1_25CollectiveMainloopFwdSm90ILi2EN4cute5tupleIJNS5_1CILi1EEES8_S8_EEENS6_IJNS7_ILi64EEESA_SA_EEELi512ENS_10bfloat16_tEfNS_4arch4Sm90ELb0ELb1ELb1ELb1ELb0ELb1ELb0ELb0ELb0ELb1ELb0ELb0EEENS1_21CollectiveEpilogueFwdINS6_IJSA_NS7_ILi512EEESA_EEES9_SC_SE_Li256ELb1ELb1ELb0ELb0EEENS1_36VarlenDynamicPersistentTileSchedulerILi64ELi64ELi256ELi128ELb0ELb1ELb1ELb1ELb0ELb1EEEEEEEEEvNT_6ParamsE)
        /*00d4*/ 	.word	0x00000000


	//----- nvinfo : EIATTR_REGCOUNT
	.align		4
.L_46:
        /*00d8*/ 	.byte	0x04, 0x2f
        /*00da*/ 	.short	(.L_48 - .L_47)
	.align		4
.L_47:
        /*00dc*/ 	.word	index@(_ZN7cutlass13device_kernelIN5flash11enable_sm90INS1_16FlashAttnFwdSm90INS1_25CollectiveMainloopFwdSm90ILi2EN4cute5tupleIJNS5_1CILi1EEES8_S8_EEENS6_IJNS7_ILi64EEESA_SA_EEELi512ENS_10bfloat16_tEfNS_4arch4Sm90ELb0ELb1ELb1ELb1ELb0ELb0ELb0ELb0ELb0ELb1ELb0ELb0EEENS1_21CollectiveEpilogueFwdINS6_IJSA_NS7_ILi512EEESA_EEES9_SC_SE_Li256ELb1ELb1ELb0ELb0EEENS1_36VarlenDynamicPersistentTileSchedulerILi64ELi64ELi256ELi128ELb0ELb1ELb1ELb1ELb0ELb1EEEEEEEEEvNT_6ParamsE)
        /*00e0*/ 	.word	0x00000004


	//----- nvinfo : EIATTR_FRAME_SIZE
	.align		4
.L_48:
        /*00e4*/ 	.byte	0x04, 0x11
        /*00e6*/ 	.short	(.L_50 - .L_49)
	.align		4
.L_49:
        /*00e8*/ 	.word	index@(_ZN7cutlass13device_kernelIN5flash11enable_sm90INS1_16FlashAttnFwdSm90INS1_25CollectiveMainloopFwdSm90ILi2EN4cute5tupleIJNS5_1CILi1EEES8_S8_EEENS6_IJNS7_ILi64EEESA_SA_EEELi512ENS_10bfloat16_tEfNS_4arch4Sm90ELb0ELb1ELb1ELb1ELb0ELb0ELb0ELb0ELb0ELb1ELb0ELb0EEENS1_21CollectiveEpilogueFwdINS6_IJSA_NS7_ILi512EEESA_EEES9_SC_SE_Li256ELb1ELb1ELb0ELb0EEENS1_36VarlenDynamicPersistentTileSchedulerILi64ELi64ELi256ELi128ELb0ELb1ELb1ELb1ELb0ELb1EEEEEEEEEvNT_6ParamsE)
        /*00ec*/ 	.word	0x00000000


	//----- nvinfo : EIATTR_REGCOUNT
	.align		4
.L_50:
        /*00f0*/ 	.byte	0x04, 0x2f
        /*00f2*/ 	.short	(.L_52 - .L_51)
	.align		4
.L_51:
        /*00f4*/ 	.word	index@(_ZN7cutlass13device_kernelIN5flash11enable_sm90INS1_16FlashAttnFwdSm90INS1_25CollectiveMainloopFwdSm90ILi2EN4cute5tupleIJNS5_1CILi1EEES8_S8_EEENS6_IJNS7_ILi64EEESA_SA_EEELi512ENS_10bfloat16_tEfNS_4arch4Sm90ELb0ELb1ELb1ELb0ELb0ELb0ELb1ELb0ELb0ELb1ELb0ELb0EEENS1_21CollectiveEpilogueFwdINS6_IJSA_NS7_ILi512EEESA_EEES9_SC_SE_Li256ELb0ELb1ELb0ELb0EEENS1_30DynamicPersistentTileSchedulerILi256ELi128ELb0ELb1ELb1EEEEEEEEEvNT_6ParamsE)
        /*00f8*/ 	.word	0x00000004


	//----- nvinfo : EIATTR_FRAME_SIZE
	.align		4
.L_52:
        /*00fc*/ 	.byte	0x04, 0x11
        /*00fe*/ 	.short	(.L_54 - .L_53)
	.align		4
.L_53:
        /*0100*/ 	.word	index@(_ZN7cutlass13device_kernelIN5flash11enable_sm90INS1_16FlashAttnFwdSm90INS1_25CollectiveMainloopFwdSm90ILi2EN4cute5tupleIJNS5_1CILi1EEES8_S8_EEENS6_IJNS7_ILi64EEESA_SA_EEELi512ENS_10bfloat16_tEfNS_4arch4Sm90ELb0ELb1ELb1ELb0ELb0ELb0ELb1ELb0ELb0ELb1ELb0ELb0EEENS1_21CollectiveEpilogueFwdINS6_IJSA_NS7_ILi512EEESA_EEES9_SC_SE_Li256ELb0ELb1ELb0ELb0EEENS1_30DynamicPersistentTileSchedulerILi256ELi128ELb0ELb1ELb1EEEEEEEEEvNT_6ParamsE)
        /*0104*/ 	.word	0x00000000


	//----- nvinfo : EIATTR_REGCOUNT
	.align		4
.L_54:
        /*0108*/ 	.byte	0x04, 0x2f
        /*010a*/ 	.short	(.L_56 - .L_55)
	.align		4
.L_55:
        /*010c*/ 	.word	index@(_ZN7cutlass13device_kernelIN5flash11enable_sm90INS1_16FlashAttnFwdSm90INS1_25CollectiveMainloopFwdSm90ILi2EN4cute5tupleIJNS5_1CILi1EEES8_S8_EEENS6_IJNS7_ILi64EEESA_SA_EEELi512ENS_10bfloat16_tEfNS_4arch4Sm90ELb0ELb1ELb1ELb0ELb0ELb0ELb0ELb0ELb0ELb1ELb0ELb0EEENS1_21CollectiveEpilogueFwdINS6_IJSA_NS7_ILi512EEESA_EEES9_SC_SE_Li256ELb0ELb1ELb0ELb0EEENS1_30DynamicPersistentTileSchedulerILi256ELi128ELb0ELb1ELb1EEEEEEEEEvNT_6ParamsE)
        /*0110*/ 	.word	0x00000004


	//----- nvinfo : EIATTR_FRAME_SIZE
	.align		4
.L_56:
        /*0114*/ 	.byte	0x04, 0x11
        /*0116*/ 	.short	(.L_58 - .L_57)
	.align		4
.L_57:
        /*0118*/ 	.word	index@(_ZN7cutlass13device_kernelIN5flash11enable_sm90INS1_16FlashAttnFwdSm90INS1_25CollectiveMainloopFwdSm90ILi2EN4cute5tupleIJNS5_1CILi1EEES8_S8_EEENS6_IJNS7_ILi64EEESA_SA_EEELi512ENS_10bfloat16_tEfNS_4arch4Sm90ELb0ELb1ELb1ELb0ELb0ELb0ELb0ELb0ELb0ELb1ELb0ELb0EEENS1_21CollectiveEpilogueFwdINS6_IJSA_NS7_ILi512EEESA_EEES9_SC_SE_Li256ELb0ELb1ELb0ELb0EEENS1_30DynamicPersistentTileSchedulerILi256ELi128ELb0ELb1ELb1EEEEEEEEEvNT_6ParamsE)
        /*011c*/ 	.word	0x00000000


	//----- nvinfo : EIATTR_REGCOUNT
	.align		4
.L_58:
        /*0120*/ 	.byte	0x04, 0x2f
        /*0122*/ 	.short	(.L_60 - .L_59)
	.align		4
.L_59:
        /*0124*/ 	.word	index@(_ZN7cutlass13device_kernelIN5flash11enable_sm90INS1_16FlashAttnFwdSm90INS1_25CollectiveMainloopFwdSm90ILi2EN4cute5tupleIJNS5_1CILi1EEES8_S8_EEENS6_IJNS7_ILi64EEESA_SA_EEELi512ENS_10bfloat16_tEfNS_4arch4Sm90ELb0ELb0ELb1ELb1ELb0ELb1ELb1ELb0ELb0ELb1ELb0ELb0EEENS1_21CollectiveEpilogueFwdINS6_IJSA_NS7_ILi512EEESA_EEES9_SC_SE_Li256ELb1ELb1ELb0ELb0EEENS1_36VarlenDynamicPersistentTileSchedulerILi64ELi64ELi256ELi128ELb0ELb1ELb1ELb0ELb1ELb1EEEEEEEEEvNT_6ParamsE)
        /*0128*/ 	.word	0x00000004


	//----- nvinfo : EIATTR_FRAME_SIZE
	.align		4
.L_60:
        /*012c*/ 	.byte	0x04, 0x11
        /*012e*/ 	.short	(.L_62 - .L_61)
	.align		4
.L_61:
        /*0130*/ 	.word	index@(_ZN7cutlass13device_kernelIN5flash11enable_sm90INS1_16FlashAttnFwdSm90INS1_25CollectiveMainloopFwdSm90ILi2EN4cute5tupleIJNS5_1CILi1EEES8_S8_EEENS6_IJNS7_ILi64EEESA_SA_EEELi512ENS_10bfloat16_tEfNS_4arch4Sm90ELb0ELb0ELb1ELb1ELb0ELb1ELb1ELb0ELb0ELb1ELb0ELb0EEENS1_21CollectiveEpilogueFwdINS6_IJSA_NS7_ILi512EEESA_EEES9_SC_SE_Li256ELb1ELb1ELb0ELb0EEENS1_36VarlenDynamicPersistentTileSchedulerILi64ELi64ELi256ELi128ELb0ELb1ELb1ELb0ELb1ELb1EEEEEEEEEvNT_6ParamsE)
        /*0134*/ 	.word	0x00000000


	//----- nvinfo : EIATTR_REGCOUNT
	.align		4
.L_62:
        /*0138*/ 	.byte	0x04, 0x2f
        /*013a*/ 	.short	(.L_64 - .L_63)
	.align		4
.L_63:
        /*013c*/ 	.word	index@(_ZN7cutlass13device_kernelIN5flash11enable_sm90INS1_16FlashAttnFwdSm90INS1_25CollectiveMainloopFwdSm90ILi2EN4cute5tupleIJNS5_1CILi1EEES8_S8_EEENS6_IJNS7_ILi64EEESA_SA_EEELi512ENS_10bfloat16_tEfNS_4arch4Sm90ELb0ELb0ELb1ELb1ELb0ELb0ELb1ELb0ELb0ELb1ELb0ELb0EEENS1_21CollectiveEpilogueFwdINS6_IJSA_NS7_ILi512EEESA_EEES9_SC_SE_Li256ELb1ELb1ELb0ELb0EEENS1_36VarlenDynamicPersistentTileSchedulerILi64ELi64ELi256ELi128ELb0ELb1ELb1ELb0ELb1ELb1EEEEEEEEEvNT_6ParamsE)
        /*0140*/ 	.word	0x00000004


	//----- nvinfo : EIATTR_FRAME_SIZE
	.align		4
.L_64:
        /*0144*/ 	.byte	0x04, 0x11
        /*0146*/ 	.short	(.L_66 - .L_65)
	.align		4
.L_65:
        /*0148*/ 	.word	index@(_ZN7cutlass13device_kernelIN5flash11enable_sm90INS1_16FlashAttnFwdSm90INS1_25CollectiveMainloopFwdSm90ILi2EN4cute5tupleIJNS5_1CILi1EEES8_S8_EEENS6_IJNS7_ILi64EEESA_SA_EEELi512ENS_10bfloat16_tEfNS_4arch4Sm90ELb0ELb0ELb1ELb1ELb0ELb0ELb1ELb0ELb0ELb1ELb0ELb0EEENS1_21CollectiveEpilogueFwdINS6_IJSA_NS7_ILi512EEESA_EEES9_SC_SE_Li256ELb1ELb1ELb0ELb0EEENS1_36VarlenDynamicPersistentTileSchedulerILi64ELi64ELi256ELi128ELb0ELb1ELb1ELb0ELb1ELb1EEEEEEEEEvNT_6ParamsE)
        /*014c*/ 	.word	0x00000000


	//----- nvinfo : EIATTR_REGCOUNT
	.align		4
.L_66:
        /*0150*/ 	.byte	0x04, 0x2f
        /*0152*/ 	.short	(.L_68 - .L_67)
	.align		4
.L_67:
        /*0154*/ 	.word	index@(_ZN7cutlass13device_kernelIN5flash11enable_sm90INS1_16FlashAttnFwdSm90INS1_25CollectiveMainloopFwdSm90ILi2EN4cute5tupleIJNS5_1CILi1EEES8_S8_EEENS6_IJNS7_ILi64EEESA_SA_EEELi512ENS_10bfloat16_tEfNS_4arch4Sm90ELb0ELb0ELb1ELb1ELb0ELb1ELb0ELb0ELb0ELb1ELb0ELb0EEENS1_21CollectiveEpilogueFwdINS6_IJSA_NS7_ILi512EEESA_EEES9_SC_SE_Li256ELb1ELb1ELb0ELb0EEENS1_36VarlenDynamicPersistentTileSchedulerILi64ELi64ELi256ELi128ELb0ELb1ELb1ELb0ELb1ELb1EEEEEEEEEvNT_6ParamsE)
        /*0158*/ 	.word	0x00000004


	//----- nvinfo : EIATTR_FRAME_SIZE
	.align		4
.L_68:
        /*015c*/ 	.byte	0x04, 0x11
        /*015e*/ 	.short	(.L_70 - .L_69)
	.align		4
.L_69:
        /*0160*/ 	.word	index@(_ZN7cutlass13device_kernelIN5flash11enable_sm90INS1_16FlashAttnFwdSm90INS1_25CollectiveMainloopFwdSm90ILi2EN4cute5tupleIJNS5_1CILi1EEES8_S8_EEENS6_IJNS7_ILi64EEESA_SA_EEELi512ENS_10bfloat16_tEfNS_4arch4Sm90ELb0ELb0ELb1ELb1ELb0ELb1ELb0ELb0ELb0ELb1ELb0ELb0EEENS1_21CollectiveEpilogueFwdINS6_IJSA_NS7_ILi512EEESA_EEES9_SC_SE_Li256ELb1ELb1ELb0ELb0EEENS1_36VarlenDynamicPersistentTileSchedulerILi64ELi64ELi256ELi128ELb0ELb1ELb1ELb0ELb1ELb1EEEEEEEEEvNT_6ParamsE)
        /*0164*/ 	.word	0x00000000


	//----- nvinfo : EIATTR_REGCOUNT
	.align		4
.L_70:
        /*0168*/ 	.byte	0x04, 0x2f
        /*016a*/ 	.short	(.L_72 - .L_71)
	.align		4
.L_71:
        /*016c*/ 	.word	index@(_ZN7cutlass13device_kernelIN5flash11enable_sm90INS1_16FlashAttnFwdSm90INS1_25CollectiveMainloopFwdSm90ILi2EN4cute5tupleIJNS5_1CILi1EEES8_S8_EEENS6_IJNS7_ILi64EEESA_SA_EEELi512ENS_10bfloat16_tEfNS_4arch4Sm90ELb0ELb0ELb1ELb1ELb0ELb0ELb0ELb0ELb0ELb1ELb0ELb0EEENS1_21CollectiveEpilogueFwdINS6_IJSA_NS7_ILi512EEESA_EEES9_SC_SE_Li256ELb1ELb1ELb0ELb0EEENS1_36VarlenDynamicPersistentTileSchedulerILi64ELi64ELi256ELi128ELb0ELb1ELb1ELb0ELb1ELb1EEEEEEEEEvNT_6ParamsE)
        /*0170*/ 	.word	0x00000004


	//----- nvinfo : EIATTR_FRAME_SIZE
	.align		4
.L_72:
        /*0174*/ 	.byte	0x04, 0x11
        /*0176*/ 	.short	(.L_74 - .L_73)
	.align		4
.L_73:
        /*0178*/ 	.word	index@(_ZN7cutlass13device_kernelIN5flash11enable_sm90INS1_16FlashAttnFwdSm90INS1_25CollectiveMainloopFwdSm90ILi2EN4cute5tupleIJNS5_1CILi1EEES8_S8_EEENS6_IJNS7_ILi64EEESA_SA_EEELi512ENS_10bfloat16_tEfNS_4arch4Sm90ELb0ELb0ELb1ELb1ELb0ELb0ELb0ELb0ELb0ELb1ELb0ELb0EEENS1_21CollectiveEpilogueFwdINS6_IJSA_NS7_ILi512EEESA_EEES9_SC_SE_Li256ELb1ELb1ELb0ELb0EEENS1_36VarlenDynamicPersistentTileSchedulerILi64ELi64ELi256ELi128ELb0ELb1ELb1ELb0ELb1ELb1EEEEEEEEEvNT_6ParamsE)
        /*017c*/ 	.word	0x00000000


	//----- nvinfo : EIATTR_REGCOUNT
	.align		4
.L_74:
        /*0180*/ 	.byte	0x04, 0x2f
        /*0182*/ 	.short	(.L_76 - .L_75)
	.align		4
.L_75:
        /*0184*/ 	.word	index@(_ZN7cutlass13device_kernelIN5flash11enable_sm90INS1_16FlashAttnFwdSm90INS1_25CollectiveMainloopFwdSm90ILi2EN4cute5tupleIJNS5_1CILi1EEES8_S8_EEENS6_IJNS7_ILi64EEESA_SA_EEELi512ENS_10bfloat16_tEfNS_4arch4Sm90ELb0ELb0ELb1ELb0ELb0ELb0ELb1ELb0ELb0ELb1ELb0ELb0EEENS1_21CollectiveEpilogueFwdINS6_IJSA_NS7_ILi512EEESA_EEES9_SC_SE_Li256ELb0ELb1ELb0ELb0EEENS1_29StaticPersistentTileSchedulerILb0EEEEEEEEEvNT_6ParamsE)
        /*0188*/ 	.word	0x00000004


	//----- nvinfo : EIATTR_FRAME_SIZE
	.align		4
.L_76:
        /*018c*/ 	.byte	0x04, 0x11
        /*018e*/ 	.short	(.L_78 - .L_77)
	.align		4
.L_77:
        /*0190*/ 	.word	index@(_ZN7cutlass13device_kernelIN5flash11enable_sm90INS1_16FlashAttnFwdSm90INS1_25CollectiveMainloopFwdSm90ILi2EN4cute5tupleIJNS5_1CILi1EEES8_S8_EEENS6_IJNS7_ILi64EEESA_SA_EEELi512ENS_10bfloat16_tEfNS_4arch4Sm90ELb0ELb0ELb1ELb0ELb0ELb0ELb1ELb0ELb0ELb1ELb0ELb0EEENS1_21CollectiveEpilogueFwdINS6_IJSA_NS7_ILi512EEESA_EEES9_SC_SE_Li256ELb0ELb1ELb0ELb0EEENS1_29StaticPersistentTileSchedulerILb0EEEEEEEEEvNT_6ParamsE)
        /*0194*/ 	.word	0x00000000


	//----- nvinfo : EIATTR_REGCOUNT
	.align		4
.L_78:
        /*0198*/ 	.byte	0x04, 0x2f
        /*019a*/ 	.short	(.L_80 - .L_79)
	.align		4
.L_79:
        /*019c*/ 	.word	index@(_ZN7cutlass13device_kernelIN5flash11enable_sm90INS1_16FlashAttnFwdSm90INS1_25CollectiveMainloopFwdSm90ILi2EN4cute5tupleIJNS5_1CILi1EEES8_S8_EEENS6_IJNS7_ILi64EEESA_SA_EEELi512ENS_10bfloat16_tEfNS_4arch4Sm90ELb0ELb0ELb1ELb0ELb0ELb0ELb0ELb0ELb0ELb1ELb0ELb0EEENS1_21CollectiveEpilogueFwdINS6_IJSA_NS7_ILi512EEESA_EEES9_SC_SE_Li256ELb0ELb1ELb0ELb0EEENS1_29StaticPersistentTileSchedulerILb0EEEEEEEEEvNT_6ParamsE)
        /*01a0*/ 	.word	0x00000004


	//----- nvinfo : EIATTR_FRAME_SIZE
	.align		4
.L_80:
        /*01a4*/ 	.byte	0x04, 0x11
        /*01a6*/ 	.short	(.L_82 - .L_81)
	.align		4
.L_81:
        /*01a8*/ 	.word	index@(_ZN7cutlass13device_kernelIN5flash11enable_sm90INS1_16FlashAttnFwdSm90INS1_25CollectiveMainloopFwdSm90ILi2EN4cute5tupleIJNS5_1CILi1EEES8_S8_EEENS6_IJNS7_ILi64EEESA_SA_EEELi512ENS_10bfloat16_tEfNS_4arch4Sm90ELb0ELb0ELb1ELb0ELb0ELb0ELb0ELb0ELb0ELb1ELb0ELb0EEENS1_21CollectiveEpilogueFwdINS6_IJSA_NS7_ILi512EEESA_EEES9_SC_SE_Li256ELb0ELb1ELb0ELb0EEENS1_29StaticPersistentTileSchedulerILb0EEEEEEEEEvNT_6ParamsE)
        /*01ac*/ 	.word	0x00000000


	//----- nvinfo : EIATTR_MIN_STACK_SIZE
	.align		4
.L_82:
        /*01b0*/ 	.byte	0x04, 0x12
        /*01b2*/ 	.short	(.L_84 - .L_83)
	.align		4
.L_83:
        /*01b4*/ 	.word	index@(_ZN7cutlass13device_kernelIN5flash11enable_sm90INS1_16FlashAttnFwdSm90INS1_25CollectiveMainloopFwdSm90ILi2EN4cute5tupleIJNS5_1CILi1EEES8_S8_EEENS6_IJNS7_ILi64EEESA_SA_EEELi512ENS_10bfloat16_tEfNS_4arch4Sm90ELb0ELb0ELb1ELb0ELb0ELb0ELb0ELb0ELb0ELb1ELb0ELb0EEENS1_21CollectiveEpilogueFwdINS6_IJSA_NS7_ILi512EEESA_EEES9_SC_SE_Li256ELb0ELb1ELb0ELb0EEENS1_29StaticPersistentTileSchedulerILb0EEEEEEEEEvNT_6ParamsE)
        /*01b8*/ 	.word	0x00000000


	//----- nvinfo : EIATTR_MIN_STACK_SIZE
	.align		4
.L_84:
        /*01bc*/ 	.byte	0x04, 0x12
        /*01be*/ 	.short	(.L_86 - .L_85)
	.align		4
.L_85:
        /*01c0*/ 	.word	index@(_ZN7cutlass13device_kernelIN5flash11enable_sm90INS1_16FlashAttnFwdSm90INS1_25CollectiveMainloopFwdSm90ILi2EN4cute5tupleIJNS5_1CILi1EEES8_S8_EEENS6_IJNS7_ILi64EEESA_SA_EEELi512ENS_10bfloat16_tEfNS_4arch4Sm90ELb0ELb0ELb1ELb0ELb0ELb0ELb1ELb0ELb0ELb1ELb0ELb0EEENS1_21CollectiveEpilogueFwdINS6_IJSA_NS7_ILi512EEESA_EEES9_SC_SE_Li256ELb0ELb1ELb0ELb0EEENS1_29StaticPersistentTileSchedulerILb0EEEEEEEEEvNT_6ParamsE)
        /*01c4*/ 	.word	0x00000000


	//----- nvinfo : EIATTR_MIN_STACK_SIZE
	.align		4
.L_86:
        /*01c8*/ 	.byte	0x04, 0x12
        /*01ca*/ 	.short	(.L_88 - .L_87)
	.align		4
.L_87:
        /*01cc*/ 	.word	index@(_ZN7cutlass13device_kernelIN5flash11enable_sm90INS1_16FlashAttnFwdSm90INS1_25CollectiveMainloopFwdSm90ILi2EN4cute5tupleIJNS5_1CILi1EEES8_S8_EEENS6_IJNS7_ILi64EEESA_SA_EEELi512ENS_10bfloat16_tEfNS_4arch4Sm90ELb0ELb0ELb1ELb1ELb0ELb0ELb0ELb0ELb0ELb1ELb0ELb0EEENS1_21CollectiveEpilogueFwdINS6_IJSA_NS7_ILi512EEESA_EEES9_SC_SE_Li256ELb1ELb1ELb0ELb0EEENS1_36VarlenDynamicPersistentTileSchedulerILi64ELi64ELi256ELi128ELb0ELb1ELb1ELb0ELb1ELb1EEEEEEEEEvNT_6ParamsE)
        /*01d0*/ 	.word	0x00000000


	//----- nvinfo : EIATTR_MIN_STACK_SIZE
	.align		4
.L_88:
        /*01d4*/ 	.byte	0x04, 0x12
        /*01d6*/ 	.short	(.L_90 - .L_89)
	.align		4
.L_89:
        /*01d8*/ 	.word	index@(_ZN7cutlass13device_kernelIN5flash11enable_sm90INS1_16FlashAttnFwdSm90INS1_25CollectiveMainloopFwdSm90ILi2EN4cute5tupleIJNS5_1CILi1EEES8_S8_EEENS6_IJNS7_ILi64EEESA_SA_EEELi512ENS_10bfloat16_tEfNS_4arch4Sm90ELb0ELb0ELb1ELb1ELb0ELb1ELb0ELb0ELb0ELb1ELb0ELb0EEENS1_21CollectiveEpilogueFwdINS6_IJSA_NS7_ILi512EEESA_EEES9_SC_SE_Li256ELb1ELb1ELb0ELb0EEENS1_36VarlenDynamicPersistentTileSchedulerILi64ELi64ELi256ELi128ELb0ELb1ELb1ELb0ELb1ELb1EEEEEEEEEvNT_6ParamsE)
        /*01dc*/ 	.word	0x00000000


	//----- nvinfo : EIATTR_MIN_STACK_SIZE
	.align		4
.L_90:
        /*01e0*/ 	.byte	0x04, 0x12
        /*01e2*/ 	.short	(.L_92 - .L_91)
	.align		4
.L_91:
        /*01e4*/ 	.word	index@(_ZN7cutlass13device_kernelIN5flash11enable_sm90INS1_16FlashAttnFwdSm90INS1_25CollectiveMainloopFwdSm90ILi2EN4cute5tupleIJNS5_1CILi1EEES8_S8_EEENS6_IJNS7_ILi64EEESA_SA_EEELi512ENS_10bfloat16_tEfNS_4arch4Sm90ELb0ELb0ELb1ELb1ELb0ELb0ELb1ELb0ELb0ELb1ELb0ELb0EEENS1_21CollectiveEpilogueFwdINS6_IJSA_NS7_ILi512EEESA_EEES9_SC_SE_Li256ELb1ELb1ELb0ELb0EEENS1_36VarlenDynamicPersistentTileSchedulerILi64ELi64ELi256ELi128ELb0ELb1ELb1ELb0ELb1ELb1EEEEEEEEEvNT_6ParamsE)
        /*01e8*/ 	.word	0x00000000


	//----- nvinfo : EIATTR_MIN_STACK_SIZE
	.align		4
.L_92:
        /*01ec*/ 	.byte	0x04, 0x12
        /*01ee*/ 	.short	(.L_94 - .L_93)
	.align		4
.L_93:
        /*01f0*/ 	.word	index@(_ZN7cutlass13device_kernelIN5flash11enable_sm90INS1_16FlashAttnFwdSm90INS1_25CollectiveMainloopFwdSm90ILi2EN4cute5tupleIJNS5_1CILi1EEES8_S8_EEENS6_IJNS7_ILi64EEESA_SA_EEELi512ENS_10bfloat16_tEfNS_4arch4Sm90ELb0ELb0ELb1ELb1ELb0ELb1ELb1ELb0ELb0ELb1ELb0ELb0EEENS1_21CollectiveEpilogueFwdINS6_IJSA_NS7_ILi512EEESA_EEES9_SC_SE_Li256ELb1ELb1ELb0ELb0EEENS1_36VarlenDynamicPersistentTileSchedulerILi64ELi64ELi256ELi128ELb0ELb1ELb1ELb0ELb1ELb1EEEEEEEEEvNT_6ParamsE)
        /*01f4*/ 	.word	0x00000000


	//----- nvinfo : EIATTR_MIN_STACK_SIZE
	.align		4
.L_94:
        /*01f8*/ 	.byte	0x04, 0x12
        /*01fa*/ 	.short	(.L_96 - .L_95)
	.align		4
.L_95:
        /*01fc*/ 	.word	index@(_ZN7cutlass13device_kernelIN5flash11enable_sm90INS1_16FlashAttnFwdSm90INS1_25CollectiveMainloopFwdSm90ILi2EN4cute5tupleIJNS5_1CILi1EEES8_S8_EEENS6_IJNS7_ILi64EEESA_SA_EEELi512ENS_10bfloat16_tEfNS_4arch4Sm90ELb0ELb1ELb1ELb0ELb0ELb0ELb0ELb0ELb0ELb1ELb0ELb0EEENS1_21CollectiveEpilogueFwdINS6_IJSA_NS7_ILi512EEESA_EEES9_SC_SE_Li256ELb0ELb1ELb0ELb0EEENS1_30DynamicPersistentTileSchedulerILi256ELi128ELb0ELb1ELb1EEEEEEEEEvNT_6ParamsE)
        /*0200*/ 	.word	0x00000000


	//----- nvinfo : EIATTR_MIN_STACK_SIZE
	.align		4
.L_96:
        /*0204*/ 	.byte	0x04, 0x12
        /*0206*/ 	.short	(.L_98 - .L_97)
	.align		4
.L_97:
        /*0208*/ 	.word	index@(_ZN7cutlass13device_kernelIN5flash11enable_sm90INS1_16FlashAttnFwdSm90INS1_25CollectiveMainloopFwdSm90ILi2EN4cute5tupleIJNS5_1CILi1EEES8_S8_EEENS6_IJNS7_ILi64EEESA_SA_EEELi512ENS_10bfloat16_tEfNS_4arch4Sm90ELb0ELb1ELb1ELb0ELb0ELb0ELb1ELb0ELb0ELb1ELb0ELb0EEENS1_21CollectiveEpilogueFwdINS6_IJSA_NS7_ILi512EEESA_EEES9_SC_SE_Li256ELb0ELb1ELb0ELb0EEENS1_30DynamicPersistentTileSchedulerILi256ELi128ELb0ELb1ELb1EEEEEEEEEvNT_6ParamsE)
        /*020c*/ 	.word	0x00000000


	//----- nvinfo : EIATTR_MIN_STACK_SIZE
	.align		4
.L_98:
        /*0210*/ 	.byte	0x04, 0x12
        /*0212*/ 	.short	(.L_100 - .L_99)
	.align		4
.L_99:
        /*0214*/ 	.word	index@(_ZN7cutlass13device_kernelIN5flash11enable_sm90INS1_16FlashAttnFwdSm90INS1_25CollectiveMainloopFwdSm90ILi2EN4cute5tupleIJNS5_1CILi1EEES8_S8_EEENS6_IJNS7_ILi64EEESA_SA_EEELi512ENS_10bfloat16_tEfNS_4arch4Sm90ELb0ELb1ELb1ELb1ELb0ELb0ELb0ELb0ELb0ELb1ELb0ELb0EEENS1_21CollectiveEpilogueFwdINS6_IJSA_NS7_ILi512EEESA_EEES9_SC_SE_Li256ELb1ELb1ELb0ELb0EEENS1_36VarlenDynamicPersistentTileSchedulerILi64ELi64ELi256ELi128ELb0ELb1ELb1ELb1ELb0ELb1EEEEEEEEEvNT_6ParamsE)
        /*0218*/ 	.word	0x00000000


	//----- nvinfo : EIATTR_MIN_STACK_SIZE
	.align		4
.L_100:
        /*021c*/ 	.byte	0x04, 0x12
        /*021e*/ 	.short	(.L_102 - .L_101)
	.align		4
.L_101:
        /*0220*/ 	.word	index@(_ZN7cutlass13device_kernelIN5flash11enable_sm90INS1_16FlashAttnFwdSm90INS1_25CollectiveMainloopFwdSm90ILi2EN4cute5tupleIJNS5_1CILi1EEES8_S8_EEENS6_IJNS7_ILi64EEESA_SA_EEELi512ENS_10bfloat16_tEfNS_4arch4Sm90ELb0ELb1ELb1ELb1ELb0ELb1ELb0ELb0ELb0ELb1ELb0ELb0EEENS1_21CollectiveEpilogueFwdINS6_IJSA_NS7_ILi512EEESA_EEES9_SC_SE_Li256ELb1ELb1ELb0ELb0EEENS1_36VarlenDynamicPersistentTileSchedulerILi64ELi64ELi256ELi128ELb0ELb1ELb1ELb1ELb0ELb1EEEEEEEEEvNT_6ParamsE)
        /*0224*/ 	.word	0x00000000


	//----- nvinfo : EIATTR_MIN_STACK_SIZE
	.align		4
.L_102:
        /*0228*/ 	.byte	0x04, 0x12
        /*022a*/ 	.short	(.L_104 - .L_103)
	.align		4
.L_103:
        /*022c*/ 	.word	index@(_ZN7cutlass13device_kernelIN5flash11enable_sm90INS1_16FlashAttnFwdSm90INS1_25CollectiveMainloopFwdSm90ILi2EN4cute5tupleIJNS5_1CILi1EEES8_S8_EEENS6_IJNS7_ILi64EEESA_SA_EEELi512ENS_10bfloat16_tEfNS_4arch4Sm90ELb0ELb1ELb1ELb1ELb0ELb0ELb1ELb0ELb0ELb1ELb0ELb0EEENS1_21CollectiveEpilogueFwdINS6_IJSA_NS7_ILi512EEESA_EEES9_SC_SE_Li256ELb1ELb1ELb0ELb0EEENS1_36VarlenDynamicPersistentTileSchedulerILi64ELi64ELi256ELi128ELb0ELb1ELb1ELb1ELb0ELb1EEEEEEEEEvNT_6ParamsE)
        /*0230*/ 	.word	0x00000000


	//----- nvinfo : EIATTR_MIN_STACK_SIZE
	.align		4
.L_104:
        /*0234*/ 	.byte	0x04, 0x12
        /*0236*/ 	.short	(.L_106 - .L_105)
	.align		4
.L_105:
        /*0238*/ 	.word	index@(_ZN7cutlass13device_kernelIN5flash11enable_sm90INS1_16FlashAttnFwdSm90INS1_25CollectiveMainloopFwdSm90ILi2EN4cute5tupleIJNS5_1CILi1EEES8_S8_EEENS6_IJNS7_ILi64EEESA_SA_EEELi512ENS_10bfloat16_tEfNS_4arch4Sm90ELb0ELb1ELb1ELb1ELb0ELb1ELb1ELb0ELb0ELb1ELb0ELb0EEENS1_21CollectiveEpilogueFwdINS6_IJSA_NS7_ILi512EEESA_EEES9_SC_SE_Li256ELb1ELb1ELb0ELb0EEENS1_36VarlenDynamicPersistentTileSchedulerILi64ELi64ELi256ELi128ELb0ELb1ELb1ELb1ELb0ELb1EEEEEEEEEvNT_6ParamsE)
        /*023c*/ 	.word	0x00000000


	//----- nvinfo : EIATTR_MIN_STACK_SIZE
	.align		4
.L_106:
        /*0240*/ 	.byte	0x04, 0x12
        /*0242*/ 	.short	(.L_108 - .L_107)
	.align		4
.L_107:
        /*0244*/ 	.word	index@(_ZN7cutlass13device_kernelIN5flash11enable_sm90INS1_16FlashAttnFwdSm90INS1_25CollectiveMainloopFwdSm90ILi2EN4cute5tupleIJNS5_1CILi1EEES8_S8_EEENS6_IJNS7_ILi64EEESA_SA_EEELi512ENS_10bfloat16_tEfNS_4arch4Sm90ELb1ELb0ELb1ELb0ELb0ELb0ELb0ELb0ELb0ELb1ELb0ELb0EEENS1_21CollectiveEpilogueFwdINS6_IJSA_NS7_ILi512EEESA_EEES9_SC_SE_Li256ELb0ELb1ELb0ELb0EEENS1_30DynamicPersistentTileSchedulerILi256ELi128ELb0ELb1ELb1EEEEEEEEEvNT_6ParamsE)
        /*0248*/ 	.word	0x00000000


	//----- nvinfo : EIATTR_MIN_STACK_SIZE
	.align		4
.L_108:
        /*024c*/ 	.byte	0x04, 0x12
        /*024e*/ 	.short	(.L_110 - .L_109)
	.align		4
.L_109:
        /*0250*/ 	.word	index@(_ZN7cutlass13device_kernelIN5flash11enable_sm90INS1_16FlashAttnFwdSm90INS1_25CollectiveMainloopFwdSm90ILi2EN4cute5tupleIJNS5_1CILi1EEES8_S8_EEENS6_IJNS7_ILi64EEESA_SA_EEELi512ENS_10bfloat16_tEfNS_4arch4Sm90ELb1ELb0ELb1ELb0ELb0ELb0ELb1ELb0ELb0ELb1ELb0ELb0EEENS1_21CollectiveEpilogueFwdINS6_IJSA_NS7_ILi512EEESA_EEES9_SC_SE_Li256ELb0ELb1ELb0ELb0EEENS1_30DynamicPersistentTileSchedulerILi256ELi128ELb0ELb1ELb1EEEEEEEEEvNT_6ParamsE)
        /*0254*/ 	.word	0x00000000


	//----- nvinfo : EIATTR_MIN_STACK_SIZE
	.align		4
.L_110:
        /*0258*/ 	.byte	0x04, 0x12
        /*025a*/ 	.short	(.L_112 - .L_111)
	.align		4
.L_111:
        /*025c*/ 	.word	index@(_ZN7cutlass13device_kernelIN5flash11enable_sm90INS1_16FlashAttnFwdSm90INS1_25CollectiveMainloopFwdSm90ILi2EN4cute5tupleIJNS5_1CILi1EEES8_S8_EEENS6_IJNS7_ILi64EEESA_SA_EEELi512ENS_10bfloat16_tEfNS_4arch4Sm90ELb1ELb0ELb1ELb1ELb0ELb0ELb0ELb0ELb0ELb1ELb0ELb0EEENS1_21CollectiveEpilogueFwdINS6_IJSA_NS7_ILi512EEESA_EEES9_SC_SE_Li256ELb1ELb1ELb0ELb0EEENS1_36VarlenDynamicPersistentTileSchedulerILi64ELi64ELi256ELi128ELb0ELb1ELb1ELb1ELb1ELb1EEEEEEEEEvNT_6ParamsE)
        /*0260*/ 	.word	0x00000000


	//----- nvinfo : EIATTR_MIN_STACK_SIZE
	.align		4
.L_112:
        /*0264*/ 	.byte	0x04, 0x12
        /*0266*/ 	.short	(.L_114 - .L_113)
	.align		4
.L_113:
        /*0268*/ 	.word	index@(_ZN7cutlass13device_kernelIN5flash11enable_sm90INS1_16FlashAttnFwdSm90INS1_25CollectiveMainloopFwdSm90ILi2EN4cute5tupleIJNS5_1CILi1EEES8_S8_EEENS6_IJNS7_ILi64EEESA_SA_EEELi512ENS_10bfloat16_tEfNS_4arch4Sm90ELb1ELb0ELb1ELb1ELb0ELb1ELb0ELb0ELb0ELb1ELb0ELb0EEENS1_21CollectiveEpilogueFwdINS6_IJSA_NS7_ILi512EEESA_EEES9_SC_SE_Li256ELb1ELb1ELb0ELb0EEENS1_36VarlenDynamicPersistentTileSchedulerILi64ELi64ELi256ELi128ELb0ELb1ELb1ELb1ELb1ELb1EEEEEEEEEvNT_6ParamsE)
        /*026c*/ 	.word	0x00000000


	//----- nvinfo : EIATTR_MIN_STACK_SIZE
	.align		4
.L_114:
        /*0270*/ 	.byte	0x04, 0x12
        /*0272*/ 	.short	(.L_116 - .L_115)
	.align		4
.L_115:
        /*0274*/ 	.word	index@(_ZN7cutlass13device_kernelIN5flash11enable_sm90INS1_16FlashAttnFwdSm90INS1_25CollectiveMainloopFwdSm90ILi2EN4cute5tupleIJNS5_1CILi1EEES8_S8_EEENS6_IJNS7_ILi64EEESA_SA_EEELi512ENS_10bfloat16_tEfNS_4arch4Sm90ELb1ELb0ELb1ELb1ELb0ELb0ELb1ELb0ELb0ELb1ELb0ELb0EEENS1_21CollectiveEpilogueFwdINS6_IJSA_NS7_ILi512EEESA_EEES9_SC_SE_Li256ELb1ELb1ELb0ELb0EEENS1_36VarlenDynamicPersistentTileSchedulerILi64ELi64ELi256ELi128ELb0ELb1ELb1ELb1ELb1ELb1EEEEEEEEEvNT_6ParamsE)
        /*0278*/ 	.word	0x00000000


	//----- nvinfo : EIATTR_MIN_STACK_SIZE
	.align		4
.L_116:
        /*027c*/ 	.byte	0x04, 0x12
        /*027e*/ 	.short	(.L_118 - .L_117)
	.align		4
.L_117:
        /*0280*/ 	.word	index@(_ZN7cutlass13device_kernelIN5flash11enable_sm90INS1_16FlashAttnFwdSm90INS1_25CollectiveMainloopFwdSm90ILi2EN4cute5tupleIJNS5_1CILi1EEES8_S8_EEENS6_IJNS7_ILi64EEESA_SA_EEELi512ENS_10bfloat16_tEfNS_4arch4Sm90ELb1ELb0ELb1ELb1ELb0ELb1ELb1ELb0ELb0ELb1ELb0ELb0EEENS1_21CollectiveEpilogueFwdINS6_IJSA_NS7_ILi512EEESA_EEES9_SC_SE_Li256ELb1ELb1ELb0ELb0EEENS1_36VarlenDynamicPersistentTileSchedulerILi64ELi64ELi256ELi128ELb0ELb1ELb1ELb1ELb1ELb1EEEEEEEEEvNT_6ParamsE)
        /*0284*/ 	.word	0x00000000
.L_118:


//--------------------- .nv.compat                --------------------------
	.section	.nv.compat,"",@"SHT_CUDA_COMPAT_INFO"
	.align	4
        /*0000*/ 	.byte	0x02, 0x09, 0x01, 0x00, 0x02, 0x02, 0x01, 0x00, 0x02, 0x05, 0x05, 0x00, 0x03, 0x07, 0x01, 0x01
        /*0010*/ 	.byte	0x02, 0x03, 0x00, 0x00, 0x02, 0x06, 0x01, 0x00, 0x04, 0x0b, 0x08, 0x00, 0x09, 0x00, 0x00, 0x00
        /*0020*/ 	.byte	0x00, 0x00, 0x00, 0x00


//--------------------- .nv.info._ZN7cutlass13device_kernelIN5flash11enable_sm90INS1_16FlashAttnFwdSm90INS1_25CollectiveMainloopFwdSm90ILi2EN4cute5tupleIJNS5_1CILi1EEES8_S8_EEENS6_IJNS7_ILi64EEESA_SA_EEELi512ENS_10bfloat16_tEfNS_4arch4Sm90ELb0ELb0ELb1ELb0ELb0ELb0ELb0ELb0ELb0ELb1ELb0ELb0EEENS1_21CollectiveEpilogueFwdINS6_IJSA_NS7_ILi512EEESA_EEES9_SC_SE_Li256ELb0ELb1ELb0ELb0EEENS1_29StaticPersistentTileSchedulerILb0EEEEEEEEEvNT_6ParamsE --------------------------
	.section	.nv.info._ZN7cutlass13device_kernelIN5flash11enable_sm90INS1_16FlashAttnFwdSm90INS1_25CollectiveMainloopFwdSm90ILi2EN4cute5tupleIJNS5_1CILi1EEES8_S8_EEENS6_IJNS7_ILi64EEESA_SA_EEELi512ENS_10bfloat16_tEfNS_4arch4Sm90ELb0ELb0ELb1ELb0ELb0ELb0ELb0ELb0ELb0ELb1ELb0ELb0EEENS1_21CollectiveEpilogueFwdINS6_IJSA_NS7_ILi512EEESA_EEES9_SC_SE_Li256ELb0ELb1ELb0ELb0EEENS1_29StaticPersistentTileSchedulerILb0EEEEEEEEEvNT_6ParamsE,"",@"SHT_CUDA_INFO"
	.sectionflags	@""
	.align	4


	//----- nvinfo : EIATTR_CUDA_API_VERSION
	.align		4
        /*0000*/ 	.byte	0x04, 0x37
        /*0002*/ 	.short	(.L_120 - .L_119)
.L_119:
        /*0004*/ 	.word	0x00000082


	//----- nvinfo : EIATTR_KPARAM_INFO
	.align		4
.L_120:
        /*0008*/ 	.byte	0x04, 0x17
        /*000a*/ 	.short	(.L_122 - .L_121)
.L_121:
        /*000c*/ 	.word	0x00000000
        /*0010*/ 	.short	0x0000
        /*0012*/ 	.short	0x0000
        /*0014*/ 	.byte	0x00, 0xf0, 0x01, 0x28


	//----- nvinfo : EIATTR_SPARSE_MMA_MASK
	.align		4
.L_122:
        /*0018*/ 	.byte	0x03, 0x50
        /*001a*/ 	.short	0x0000


	//----- nvinfo : EIATTR_MAXREG_COUNT
	.align		4
        /*001c*/ 	.byte	0x03, 0x1b
        /*001e*/ 	.short	0x00a8


	//----- nvinfo : EIATTR_MERCURY_ISA_VERSION
	.align		4
        /*0020*/ 	.byte	0x03, 0x5f
        /*0022*/ 	.short	0x0101


	//----- nvinfo : EIATTR_VRC_CTA_INIT_COUNT
	.align		4
        /*0024*/ 	.byte	0x02, 0x4a
	.zero		1
	.zero		1


	//----- nvinfo : EIATTR_EXIT_INSTR_OFFSETS
	.align		4
        /*0028*/ 	.byte	0x04, 0x1c
        /*002a*/ 	.short	(.L_124 - .L_123)


	//   ....[0]....
.L_123:
        /*002c*/ 	.word	0x00000010


	//----- nvinfo : EIATTR_MAX_THREADS
	.align		4
.L_124:
        /*0030*/ 	.byte	0x04, 0x05
        /*0032*/ 	.short	(.L_126 - .L_125)
.L_125:
        /*0034*/ 	.word	0x00000180
        /*0038*/ 	.word	0x00000001
        /*003c*/ 	.word	0x00000001


	//----- nvinfo : EIATTR_CBANK_PARAM_SIZE
	.align		4
.L_126:
        /*0040*/ 	.byte	0x03, 0x19
        /*0042*/ 	.short	0x0a00


	//----- nvinfo : EIATTR_PARAM_CBANK
	.align		4
        /*0044*/ 	.byte	0x04, 0x0a
        /*0046*/ 	.short	(.L_128 - .L_127)
	.align		4
.L_127:
        /*0048*/ 	.word	index@(.nv.constant0._ZN7cutlass13device_kernelIN5flash11enable_sm90INS1_16FlashAttnFwdSm90INS1_25CollectiveMainloopFwdSm90ILi2EN4cute5tupleIJNS5_1CILi1EEES8_S8_EEENS6_IJNS7_ILi64EEESA_SA_EEELi512ENS_10bfloat16_tEfNS_4arch4Sm90ELb0ELb0ELb1ELb0ELb0ELb0ELb0ELb0ELb0ELb1ELb0ELb0EEENS1_21CollectiveEpilogueFwdINS6_IJSA_NS7_ILi512EEESA_EEES9_SC_SE_Li256ELb0ELb1ELb0ELb0EEENS1_29StaticPersistentTileSchedulerILb0EEEEEEEEEvNT_6ParamsE)
        /*004c*/ 	.short	0x0380
        /*004e*/ 	.short	0x0a00


	//----- nvinfo : EIATTR_SW_WAR
	.align		4
.L_128:
        /*0050*/ 	.byte	0x04, 0x36
        /*0052*/ 	.short	(.L_130 - .L_129)
.L_129:
        /*0054*/ 	.word	0x00000008
.L_130:


//--------------------- .nv.info._ZN7cutlass13device_kernelIN5flash11enable_sm90INS1_16FlashAttnFwdSm90INS1_25CollectiveMainloopFwdSm90ILi2EN4cute5tupleIJNS5_1CILi1EEES8_S8_EEENS6_IJNS7_ILi64EEESA_SA_EEELi512ENS_10bfloat16_tEfNS_4arch4Sm90ELb0ELb0ELb1ELb0ELb0ELb0ELb1ELb0ELb0ELb1ELb0ELb0EEENS1_21CollectiveEpilogueFwdINS6_IJSA_NS7_ILi512EEESA_EEES9_SC_SE_Li256ELb0ELb1ELb0ELb0EEENS1_29StaticPersistentTileSchedulerILb0EEEEEEEEEvNT_6ParamsE --------------------------
	.section	.nv.info._ZN7cutlass13device_kernelIN5flash11enable_sm90INS1_16FlashAttnFwdSm90INS1_25CollectiveMainloopFwdSm90ILi2EN4cute5tupleIJNS5_1CILi1EEES8_S8_EEENS6_IJNS7_ILi64EEESA_SA_EEELi512ENS_10bfloat16_tEfNS_4arch4Sm90ELb0ELb0ELb1ELb0ELb0ELb0ELb1ELb0ELb0ELb1ELb0ELb0EEENS1_21CollectiveEpilogueFwdINS6_IJSA_NS7_ILi512EEESA_EEES9_SC_SE_Li256ELb0ELb1ELb0ELb0EEENS1_29StaticPersistentTileSchedulerILb0EEEEEEEEEvNT_6ParamsE,"",@"SHT_CUDA_INFO"
	.sectionflags	@""
	.align	4


	//----- nvinfo : EIATTR_CUDA_API_VERSION
	.align		4
        /*0000*/ 	.byte	0x04, 0x37
        /*0002*/ 	.short	(.L_132 - .L_131)
.L_131:
        /*0004*/ 	.word	0x00000082


	//----- nvinfo : EIATTR_KPARAM_INFO
	.align		4
.L_132:
        /*0008*/ 	.byte	0x04, 0x17
        /*000a*/ 	.short	(.L_134 - .L_133)
.L_133:
        /*000c*/ 	.word	0x00000000
        /*0010*/ 	.short	0x0000
        /*0012*/ 	.short	0x0000
        /*0014*/ 	.byte	0x00, 0xf0, 0x01, 0x2c


	//----- nvinfo : EIATTR_SPARSE_MMA_MASK
	.align		4
.L_134:
        /*0018*/ 	.byte	0x03, 0x50
        /*001a*/ 	.short	0x0000


	//----- nvinfo : EIATTR_MAXREG_COUNT
	.align		4
        /*001c*/ 	.byte	0x03, 0x1b
        /*001e*/ 	.short	0x00a8


	//----- nvinfo : EIATTR_MERCURY_ISA_VERSION
	.align		4
        /*0020*/ 	.byte	0x03, 0x5f
        /*0022*/ 	.short	0x0101


	//----- nvinfo : EIATTR_VRC_CTA_INIT_COUNT
	.align		4
        /*0024*/ 	.byte	0x02, 0x4a
	.zero		1
	.zero		1


	//----- nvinfo : EIATTR_EXIT_INSTR_OFFSETS
	.align		4
        /*0028*/ 	.byte	0x04, 0x1c
        /*002a*/ 	.short	(.L_136 - .L_135)


	//   ....[0]....
.L_135:
        /*002c*/ 	.word	0x00000010


	//----- nvinfo : EIATTR_MAX_THREADS
	.align		4
.L_136:
        /*0030*/ 	.byte	0x04, 0x05
        /*0032*/ 	.short	(.L_138 - .L_137)
.L_137:
        /*0034*/ 	.word	0x00000180
        /*0038*/ 	.word	0x00000001
        /*003c*/ 	.word	0x00000001


	//----- nvinfo : EIATTR_CBANK_PARAM_SIZE
	.align		4
.L_138:
        /*0040*/ 	.byte	0x03, 0x19
        /*0042*/ 	.short	0x0b00


	//----- nvinfo : EIATTR_PARAM_CBANK
	.align		4
        /*0044*/ 	.byte	0x04, 0x0a
        /*0046*/ 	.short	(.L_140 - .L_139)
	.align		4
.L_139:
        /*0048*/ 	.word	index@(.nv.constant0._ZN7cutlass13device_kernelIN5flash11enable_sm90INS1_16FlashAttnFwdSm90INS1_25CollectiveMainloopFwdSm90ILi2EN4cute5tupleIJNS5_1CILi1EEES8_S8_EEENS6_IJNS7_ILi64EEESA_SA_EEELi512ENS_10bfloat16_tEfNS_4arch4Sm90ELb0ELb0ELb1ELb0ELb0ELb0ELb1ELb0ELb0ELb1ELb0ELb0EEENS1_21CollectiveEpilogueFwdINS6_IJSA_NS7_ILi512EEESA_EEES9_SC_SE_Li256ELb0ELb1ELb0ELb0EEENS1_29StaticPersistentTileSchedulerILb0EEEEEEEEEvNT_6ParamsE)
        /*004c*/ 	.short	0x0380
        /*004e*/ 	.short	0x0b00


	//----- nvinfo : EIATTR_SW_WAR
	.align		4
.L_140:
        /*0050*/ 	.byte	0x04, 0x36
        /*0052*/ 	.short	(.L_142 - .L_141)
.L_141:
        /*0054*/ 	.word	0x00000008
.L_142:


//--------------------- .nv.info._ZN7cutlass13device_kernelIN5flash11enable_sm90INS1_16FlashAttnFwdSm90INS1_25CollectiveMainloopFwdSm90ILi2EN4cute5tupleIJNS5_1CILi1EEES8_S8_EEENS6_IJNS7_ILi64EEESA_SA_EEELi512ENS_10bfloat16_tEfNS_4arch4Sm90ELb0ELb0ELb1ELb1ELb0ELb0ELb0ELb0ELb0ELb1ELb0ELb0EEENS1_21CollectiveEpilogueFwdINS6_IJSA_NS7_ILi512EEESA_EEES9_SC_SE_Li256ELb1ELb1ELb0ELb0EEENS1_36VarlenDynamicPersistentTileSchedulerILi64ELi64ELi256ELi128ELb0ELb1ELb1ELb0ELb1ELb1EEEEEEEEEvNT_6ParamsE --------------------------
	.section	.nv.info._ZN7cutlass13device_kernelIN5flash11enable_sm90INS1_16FlashAttnFwdSm90INS1_25CollectiveMainloopFwdSm90ILi2EN4cute5tupleIJNS5_1CILi1EEES8_S8_EEENS6_IJNS7_ILi64EEESA_SA_EEELi512ENS_10bfloat16_tEfNS_4arch4Sm90ELb0ELb0ELb1ELb1ELb0ELb0ELb0ELb0ELb0ELb1ELb0ELb0EEENS1_21CollectiveEpilogueFwdINS6_IJSA_NS7_ILi512EEESA_EEES9_SC_SE_Li256ELb1ELb1ELb0ELb0EEENS1_36VarlenDynamicPersistentTileSchedulerILi64ELi64ELi256ELi128ELb0ELb1ELb1ELb0ELb1ELb1EEEEEEEEEvNT_6ParamsE,"",@"SHT_CUDA_INFO"
	.sectionflags	@""
	.align	4


	//----- nvinfo : EIATTR_CUDA_API_VERSION
	.align		4
        /*0000*/ 	.byte	0x04, 0x37
        /*0002*/ 	.short	(.L_144 - .L_143)
.L_143:
        /*0004*/ 	.word	0x00000082


	//----- nvinfo : EIATTR_KPARAM_INFO
	.align		4
.L_144:
        /*0008*/ 	.byte	0x04, 0x17
        /*000a*/ 	.short	(.L_146 - .L_145)
.L_145:
        /*000c*/ 	.word	0x00000000
        /*0010*/ 	.short	0x0000
        /*0012*/ 	.short	0x0000
        /*0014*/ 	.byte	0x00, 0xf0, 0x01, 0x2a


	//----- nvinfo : EIATTR_SPARSE_MMA_MASK
	.align		4
.L_146:
        /*0018*/ 	.byte	0x03, 0x50
        /*001a*/ 	.short	0x0000


	//----- nvinfo : EIATTR_MAXREG_COUNT
	.align		4
        /*001c*/ 	.byte	0x03, 0x1b
        /*001e*/ 	.short	0x00a8


	//----- nvinfo : EIATTR_MERCURY_ISA_VERSION
	.align		4
        /*0020*/ 	.byte	0x03, 0x5f
        /*0022*/ 	.short	0x0101


	//----- nvinfo : EIATTR_VRC_CTA_INIT_COUNT
	.align		4
        /*0024*/ 	.byte	0x02, 0x4a
	.zero		1
	.zero		1


	//----- nvinfo : EIATTR_EXIT_INSTR_OFFSETS
	.align		4
        /*0028*/ 	.byte	0x04, 0x1c
        /*002a*/ 	.short	(.L_148 - .L_147)


	//   ....[0]....
.L_147:
        /*002c*/ 	.word	0x00000010


	//----- nvinfo : EIATTR_MAX_THREADS
	.align		4
.L_148:
        /*0030*/ 	.byte	0x04, 0x05
        /*0032*/ 	.short	(.L_150 - .L_149)
.L_149:
        /*0034*/ 	.word	0x00000180
        /*0038*/ 	.word	0x00000001
        /*003c*/ 	.word	0x00000001


	//----- nvinfo : EIATTR_CBANK_PARAM_SIZE
	.align		4
.L_150:
        /*0040*/ 	.byte	0x03, 0x19
        /*0042*/ 	.short	0x0a80


	//----- nvinfo : EIATTR_PARAM_CBANK
	.align		4
        /*0044*/ 	.byte	0x04, 0x0a
        /*0046*/ 	.short	(.L_152 - .L_151)
	.align		4
.L_151:
        /*0048*/ 	.word	index@(.nv.constant0._ZN7cutlass13device_kernelIN5flash11enable_sm90INS1_16FlashAttnFwdSm90INS1_25CollectiveMainloopFwdSm90ILi2EN4cute5tupleIJNS5_1CILi1EEES8_S8_EEENS6_IJNS7_ILi64EEESA_SA_EEELi512ENS_10bfloat16_tEfNS_4arch4Sm90ELb0ELb0ELb1ELb1ELb0ELb0ELb0ELb0ELb0ELb1ELb0ELb0EEENS1_21CollectiveEpilogueFwdINS6_IJSA_NS7_ILi512EEESA_EEES9_SC_SE_Li256ELb1ELb1ELb0ELb0EEENS1_36VarlenDynamicPersistentTileSchedulerILi64ELi64ELi256ELi128ELb0ELb1ELb1ELb0ELb1ELb1EEEEEEEEEvNT_6ParamsE)
        /*004c*/ 	.short	0x0380
        /*004e*/ 	.short	0x0a80


	//----- nvinfo : EIATTR_SW_WAR
	.align		4
.L_152:
        /*0050*/ 	.byte	0x04, 0x36
        /*0052*/ 	.short	(.L_154 - .L_153)
.L_153:
        /*0054*/ 	.word	0x00000008
.L_154:


//--------------------- .nv.info._ZN7cutlass13device_kernelIN5flash11enable_sm90INS1_16FlashAttnFwdSm90INS1_25CollectiveMainloopFwdSm90ILi2EN4cute5tupleIJNS5_1CILi1EEES8_S8_EEENS6_IJNS7_ILi64EEESA_SA_EEELi512ENS_10bfloat16_tEfNS_4arch4Sm90ELb0ELb0ELb1ELb1ELb0ELb1ELb0ELb0ELb0ELb1ELb0ELb0EEENS1_21CollectiveEpilogueFwdINS6_IJSA_NS7_ILi512EEESA_EEES9_SC_SE_Li256ELb1ELb1ELb0ELb0EEENS1_36VarlenDynamicPersistentTileSchedulerILi64ELi64ELi256ELi128ELb0ELb1ELb1ELb0ELb1ELb1EEEEEEEEEvNT_6ParamsE --------------------------
	.section	.nv.info._ZN7cutlass13device_kernelIN5flash11enable_sm90INS1_16FlashAttnFwdSm90INS1_25CollectiveMainloopFwdSm90ILi2EN4cute5tupleIJNS5_1CILi1EEES8_S8_EEENS6_IJNS7_ILi64EEESA_SA_EEELi512ENS_10bfloat16_tEfNS_4arch4Sm90ELb0ELb0ELb1ELb1ELb0ELb1ELb0ELb0ELb0ELb1ELb0ELb0EEENS1_21CollectiveEpilogueFwdINS6_IJSA_NS7_ILi512EEESA_EEES9_SC_SE_Li256ELb1ELb1ELb0ELb0EEENS1_36VarlenDynamicPersistentTileSchedulerILi64ELi64ELi256ELi128ELb0ELb1ELb1ELb0ELb1ELb1EEEEEEEEEvNT_6ParamsE,"",@"SHT_CUDA_INFO"
	.sectionflags	@""
	.align	4


	//----- nvinfo : EIATTR_CUDA_API_VERSION
	.align		4
        /*0000*/ 	.byte	0x04, 0x37
        /*0002*/ 	.short	(.L_156 - .L_155)
.L_155:
        /*0004*/ 	.word	0x00000082


	//----- nvinfo : EIATTR_KPARAM_INFO
	.align		4
.L_156:
        /*0008*/ 	.byte	0x04, 0x17
        /*000a*/ 	.short	(.L_158 - .L_157)
.L_157:
        /*000c*/ 	.word	0x00000000
        /*0010*/ 	.short	0x0000
        /*0012*/ 	.short	0x0000
        /*0014*/ 	.byte	0x00, 0xf0, 0x01, 0x2a


	//----- nvinfo : EIATTR_SPARSE_MMA_MASK
	.align		4
.L_158:
        /*0018*/ 	.byte	0x03, 0x50
        /*001a*/ 	.short	0x0000


	//----- nvinfo : EIATTR_MAXREG_COUNT
	.align		4
        /*001c*/ 	.byte	0x03, 0x1b
        /*001e*/ 	.short	0x00a8


	//----- nvinfo : EIATTR_MERCURY_ISA_VERSION
	.align		4
        /*0020*/ 	.byte	0x03, 0x5f
        /*0022*/ 	.short	0x0101


	//----- nvinfo : EIATTR_VRC_CTA_INIT_COUNT
	.align		4
        /*0024*/ 	.byte	0x02, 0x4a
	.zero		1
	.zero		1


	//----- nvinfo : EIATTR_EXIT_INSTR_OFFSETS
	.align		4
        /*0028*/ 	.byte	0x04, 0x1c
        /*002a*/ 	.short	(.L_160 - .L_159)


	//   ....[0]....
.L_159:
        /*002c*/ 	.word	0x00000010


	//----- nvinfo : EIATTR_MAX_THREADS
	.align		4
.L_160:
        /*0030*/ 	.byte	0x04, 0x05
        /*0032*/ 	.short	(.L_162 - .L_161)
.L_161:
        /*0034*/ 	.word	0x00000180
        /*0038*/ 	.word	0x00000001
        /*003c*/ 	.word	0x00000001


	//----- nvinfo : EIATTR_CBANK_PARAM_SIZE
	.align		4
.L_162:
        /*0040*/ 	.byte	0x03, 0x19
        /*0042*/ 	.short	0x0a80


	//----- nvinfo : EIATTR_PARAM_CBANK
	.align		4
        /*0044*/ 	.byte	0x04, 0x0a
        /*0046*/ 	.short	(.L_164 - .L_163)
	.align		4
.L_163:
        /*0048*/ 	.word	index@(.nv.constant0._ZN7cutlass13device_kernelIN5flash11enable_sm90INS1_16FlashAttnFwdSm90INS1_25CollectiveMainloopFwdSm90ILi2EN4cute5tupleIJNS5_1CILi1EEES8_S8_EEENS6_IJNS7_ILi64EEESA_SA_EEELi512ENS_10bfloat16_tEfNS_4arch4Sm90ELb0ELb0ELb1ELb1ELb0ELb1ELb0ELb0ELb0ELb1ELb0ELb0EEENS1_21CollectiveEpilogueFwdINS6_IJSA_NS7_ILi512EEESA_EEES9_SC_SE_Li256ELb1ELb1ELb0ELb0EEENS1_36VarlenDynamicPersistentTileSchedulerILi64ELi64ELi256ELi128ELb0ELb1ELb1ELb0ELb1ELb1EEEEEEEEEvNT_6ParamsE)
        /*004c*/ 	.short	0x0380
        /*004e*/ 	.short	0x0a80


	//----- nvinfo : EIATTR_SW_WAR
	.align		4
.L_164:
        /*0050*/ 	.byte	0x04, 0x36
        /*0052*/ 	.short	(.L_166 - .L_165)
.L_165:
        /*0054*/ 	.word	0x00000008
.L_166:


//--------------------- .nv.info._ZN7cutlass13device_kernelIN5flash11enable_sm90INS1_16FlashAttnFwdSm90INS1_25CollectiveMainloopFwdSm90ILi2EN4cute5tupleIJNS5_1CILi1EEES8_S8_EEENS6_IJNS7_ILi64EEESA_SA_EEELi512ENS_10bfloat16_tEfNS_4arch4Sm90ELb0ELb0ELb1ELb1ELb0ELb0ELb1ELb0ELb0ELb1ELb0ELb0EEENS1_21CollectiveEpilogueFwdINS6_IJSA_NS7_ILi512EEESA_EEES9_SC_SE_Li256ELb1ELb1ELb0ELb0EEENS1_36VarlenDynamicPersistentTileSchedulerILi64ELi64ELi256ELi128ELb0ELb1ELb1ELb0ELb1ELb1EEEEEEEEEvNT_6ParamsE --------------------------
	.section	.nv.info._ZN7cutlass13device_kernelIN5flash11enable_sm90INS1_16FlashAttnFwdSm90INS1_25CollectiveMainloopFwdSm90ILi2EN4cute5tupleIJNS5_1CILi1EEES8_S8_EEENS6_IJNS7_ILi64EEESA_SA_EEELi512ENS_10bfloat16_tEfNS_4arch4Sm90ELb0ELb0ELb1ELb1ELb0ELb0ELb1ELb0ELb0ELb1ELb0ELb0EEENS1_21CollectiveEpilogueFwdINS6_IJSA_NS7_ILi512EEESA_EEES9_SC_SE_Li256ELb1ELb1ELb0ELb0EEENS1_36VarlenDynamicPersistentTileSchedulerILi64ELi64ELi256ELi128ELb0ELb1ELb1ELb0ELb1ELb1EEEEEEEEEvNT_6ParamsE,"",@"SHT_CUDA_INFO"
	.sectionflags	@""
	.align	4


	//----- nvinfo : EIATTR_CUDA_API_VERSION
	.align		4
        /*0000*/ 	.byte	0x04, 0x37
        /*0002*/ 	.short	(.L_168 - .L_167)
.L_167:
        /*0004*/ 	.word	0x00000082


	//----- nvinfo : EIATTR_KPARAM_INFO
	.align		4
.L_168:
        /*0008*/ 	.byte	0x04, 0x17
        /*000a*/ 	.short	(.L_170 - .L_169)
.L_169:
        /*000c*/ 	.word	0x00000000
        /*0010*/ 	.short	0x0000
        /*0012*/ 	.short	0x0000
        /*0014*/ 	.byte	0x00, 0xf0, 0x01, 0x2e


	//----- nvinfo : EIATTR_SPARSE_MMA_MASK
	.align		4
.L_170:
        /*0018*/ 	.byte	0x03, 0x50
        /*001a*/ 	.short	0x0000


	//----- nvinfo : EIATTR_MAXREG_COUNT
	.align		4
        /*001c*/ 	.byte	0x03, 0x1b
        /*001e*/ 	.short	0x00a8


	//----- nvinfo : EIATTR_MERCURY_ISA_VERSION
	.align		4
        /*0020*/ 	.byte	0x03, 0x5f
        /*0022*/ 	.short	0x0101


	//----- nvinfo : EIATTR_VRC_CTA_INIT_COUNT
	.align		4
        /*0024*/ 	.byte	0x02, 0x4a
	.zero		1
	.zero		1


	//----- nvinfo : EIATTR_EXIT_INSTR_OFFSETS
	.align		4
        /*0028*/ 	.byte	0x04, 0x1c
        /*002a*/ 	.short	(.L_172 - .L_171)


	//   ....[0]....
.L_171:
        /*002c*/ 	.word	0x00000010


	//----- nvinfo : EIATTR_MAX_THREADS
	.align		4
.L_172:
        /*0030*/ 	.byte	0x04, 0x05
        /*0032*/ 	.short	(.L_174 - .L_173)
.L_173:
        /*0034*/ 	.word	0x00000180
        /*0038*/ 	.word	0x00000001
        /*003c*/ 	.word	0x00000001


	//----- nvinfo : EIATTR_CBANK_PARAM_SIZE
	.align		4
.L_174:
        /*0040*/ 	.byte	0x03, 0x19
        /*0042*/ 	.short	0x0b80


	//----- nvinfo : EIATTR_PARAM_CBANK
	.align		4
        /*0044*/ 	.byte	0x04, 0x0a
        /*0046*/ 	.short	(.L_176 - .L_175)
	.align		4
.L_175:
        /*0048*/ 	.word	index@(.nv.constant0._ZN7cutlass13device_kernelIN5flash11enable_sm90INS1_16FlashAttnFwdSm90INS1_25CollectiveMainloopFwdSm90ILi2EN4cute5tupleIJNS5_1CILi1EEES8_S8_EEENS6_IJNS7_ILi64EEESA_SA_EEELi512ENS_10bfloat16_tEfNS_4arch4Sm90ELb0ELb0ELb1ELb1ELb0ELb0ELb1ELb0ELb0ELb1ELb0ELb0EEENS1_21CollectiveEpilogueFwdINS6_IJSA_NS7_ILi512EEESA_EEES9_SC_SE_Li256ELb1ELb1ELb0ELb0EEENS1_36VarlenDynamicPersistentTileSchedulerILi64ELi64ELi256ELi128ELb0ELb1ELb1ELb0ELb1ELb1EEEEEEEEEvNT_6ParamsE)
        /*004c*/ 	.short	0x0380
        /*004e*/ 	.short	0x0b80


	//----- nvinfo : EIATTR_SW_WAR
	.align		4
.L_176:
        /*0050*/ 	.byte	0x04, 0x36
        /*0052*/ 	.short	(.L_178 - .L_177)
.L_177:
        /*0054*/ 	.word	0x00000008
.L_178:


//--------------------- .nv.info._ZN7cutlass13device_kernelIN5flash11enable_sm90INS1_16FlashAttnFwdSm90INS1_25CollectiveMainloopFwdSm90ILi2EN4cute5tupleIJNS5_1CILi1EEES8_S8_EEENS6_IJNS7_ILi64EEESA_SA_EEELi512ENS_10bfloat16_tEfNS_4arch4Sm90ELb0ELb0ELb1ELb1ELb0ELb1ELb1ELb0ELb0ELb1ELb0ELb0EEENS1_21CollectiveEpilogueFwdINS6_IJSA_NS7_ILi512EEESA_EEES9_SC_SE_Li256ELb1ELb1ELb0ELb0EEENS1_36VarlenDynamicPersistentTileSchedulerILi64ELi64ELi256ELi128ELb0ELb1ELb1ELb0ELb1ELb1EEEEEEEEEvNT_6ParamsE --------------------------
	.section	.nv.info._ZN7cutlass13device_kernelIN5flash11enable_sm90INS1_16FlashAttnFwdSm90INS1_25CollectiveMainloopFwdSm90ILi2EN4cute5tupleIJNS5_1CILi1EEES8_S8_EEENS6_IJNS7_ILi64EEESA_SA_EEELi512ENS_10bfloat16_tEfNS_4arch4Sm90ELb0ELb0ELb1ELb1ELb0ELb1ELb1ELb0ELb0ELb1ELb0ELb0EEENS1_21CollectiveEpilogueFwdINS6_IJSA_NS7_ILi512EEESA_EEES9_SC_SE_Li256ELb1ELb1ELb0ELb0EEENS1_36VarlenDynamicPersistentTileSchedulerILi64ELi64ELi256ELi128ELb0ELb1ELb1ELb0ELb1ELb1EEEEEEEEEvNT_6ParamsE,"",@"SHT_CUDA_INFO"
	.sectionflags	@""
	.align	4


	//----- nvinfo : EIATTR_CUDA_API_VERSION
	.align		4
        /*0000*/ 	.byte	0x04, 0x37
        /*0002*/ 	.short	(.L_180 - .L_179)
.L_179:
        /*0004*/ 	.word	0x00000082


	//----- nvinfo : EIATTR_KPARAM_INFO
	.align		4
.L_180:
        /*0008*/ 	.byte	0x04, 0x17
        /*000a*/ 	.short	(.L_182 - .L_181)
.L_181:
        /*000c*/ 	.word	0x00000000
        /*0010*/ 	.short	0x0000
        /*0012*/ 	.short	0x0000
        /*0014*/ 	.byte	0x00, 0xf0, 0x01, 0x2e


	//----- nvinfo : EIATTR_SPARSE_MMA_MASK
	.align		4
.L_182:
        /*0018*/ 	.byte	0x03, 0x50
        /*001a*/ 	.short	0x0000


	//----- nvinfo : EIATTR_MAXREG_COUNT
	.align		4
        /*001c*/ 	.byte	0x03, 0x1b
        /*001e*/ 	.short	0x00a8


	//----- nvinfo : EIATTR_MERCURY_ISA_VERSION
	.align		4
        /*0020*/ 	.byte	0x03, 0x5f
        /*0022*/ 	.short	0x0101


	//----- nvinfo : EIATTR_VRC_CTA_INIT_COUNT
	.align		4
        /*0024*/ 	.byte	0x02, 0x4a
	.zero		1
	.zero		1


	//----- nvinfo : EIATTR_EXIT_INSTR_OFFSETS
	.align		4
        /*0028*/ 	.byte	0x04, 0x1c
        /*002a*/ 	.short	(.L_184 - .L_183)


	//   ....[0]....
.L_183:
        /*002c*/ 	.word	0x00000010


	//----- nvinfo : EIATTR_MAX_THREADS
	.align		4
.L_184:
        /*0030*/ 	.byte	0x04, 0x05
        /*0032*/ 	.short	(.L_186 - .L_185)
.L_185:
        /*0034*/ 	.word	0x00000180
        /*0038*/ 	.word	0x00000001
        /*003c*/ 	.word	0x00000001


	//----- nvinfo : EIATTR_CBANK_PARAM_SIZE
	.align		4
.L_186:
        /*0040*/ 	.byte	0x03, 0x19
        /*0042*/ 	.short	0x0b80


	//----- nvinfo : EIATTR_PARAM_CBANK
	.align		4
        /*0044*/ 	.byte	0x04, 0x0a
        /*0046*/ 	.short	(.L_188 - .L_187)
	.align		4
.L_187:
        /*0048*/ 	.word	index@(.nv.constant0._ZN7cutlass13device_kernelIN5flash11enable_sm90INS1_16FlashAttnFwdSm90INS1_25CollectiveMainloopFwdSm90ILi2EN4cute5tupleIJNS5_1CILi1EEES8_S8_EEENS6_IJNS7_ILi64EEESA_SA_EEELi512ENS_10bfloat16_tEfNS_4arch4Sm90ELb0ELb0ELb1ELb1ELb0ELb1ELb1ELb0ELb0ELb1ELb0ELb0EEENS1_21CollectiveEpilogueFwdINS6_IJSA_NS7_ILi512EEESA_EEES9_SC_SE_Li256ELb1ELb1ELb0ELb0EEENS1_36VarlenDynamicPersistentTileSchedulerILi64ELi64ELi256ELi128ELb0ELb1ELb1ELb0ELb1ELb1EEEEEEEEEvNT_6ParamsE)
        /*004c*/ 	.short	0x0380
        /*004e*/ 	.short	0x0b80


	//----- nvinfo : EIATTR_SW_WAR
	.align		4
.L_188:
        /*0050*/ 	.byte	0x04, 0x36
        /*0052*/ 	.short	(.L_190 - .L_189)
.L_189:
        /*0054*/ 	.word	0x00000008
.L_190:


//--------------------- .nv.info._ZN7cutlass13device_kernelIN5flash11enable_sm90INS1_16FlashAttnFwdSm90INS1_25CollectiveMainloopFwdSm90ILi2EN4cute5tupleIJNS5_1CILi1EEES8_S8_EEENS6_IJNS7_ILi64EEESA_SA_EEELi512ENS_10bfloat16_tEfNS_4arch4Sm90ELb0ELb1ELb1ELb0ELb0ELb0ELb0ELb0ELb0ELb1ELb0ELb0EEENS1_21CollectiveEpilogueFwdINS6_IJSA_NS7_ILi512EEESA_EEES9_SC_SE_Li256ELb0ELb1ELb0ELb0EEENS1_30DynamicPersistentTileSchedulerILi256ELi128ELb0ELb1ELb1EEEEEEEEEvNT_6ParamsE --------------------------
	.section	.nv.info._ZN7cutlass13device_kernelIN5flash11enable_sm90INS1_16FlashAttnFwdSm90INS1_25CollectiveMainloopFwdSm90ILi2EN4cute5tupleIJNS5_1CILi1EEES8_S8_EEENS6_IJNS7_ILi64EEESA_SA_EEELi512ENS_10bfloat16_tEfNS_4arch4Sm90ELb0ELb1ELb1ELb0ELb0ELb0ELb0ELb0ELb0ELb1ELb0ELb0EEENS1_21CollectiveEpilogueFwdINS6_IJSA_NS7_ILi512EEESA_EEES9_SC_SE_Li256ELb0ELb1ELb0ELb0EEENS1_30DynamicPersistentTileSchedulerILi256ELi128ELb0ELb1ELb1EEEEEEEEEvNT_6ParamsE,"",@"SHT_CUDA_INFO"
	.sectionflags	@""
	.align	4


	//----- nvinfo : EIATTR_CUDA_API_VERSION
	.align		4
        /*0000*/ 	.byte	0x04, 0x37
        /*0002*/ 	.short	(.L_192 - .L_191)
.L_191:
        /*0004*/ 	.word	0x00000082


	//----- nvinfo : EIATTR_KPARAM_INFO
	.align		4
.L_192:
        /*0008*/ 	.byte	0x04, 0x17
        /*000a*/ 	.short	(.L_194 - .L_193)
.L_193:
        /*000c*/ 	.word	0x00000000
        /*0010*/ 	.short	0x0000
        /*0012*/ 	.short	0x0000
        /*0014*/ 	.byte	0x00, 0xf0, 0x01, 0x2a


	//----- nvinfo : EIATTR_SPARSE_MMA_MASK
	.align		4
.L_194:
        /*0018*/ 	.byte	0x03, 0x50
        /*001a*/ 	.short	0x0000


	//----- nvinfo : EIATTR_MAXREG_COUNT
	.align		4
        /*001c*/ 	.byte	0x03, 0x1b
        /*001e*/ 	.short	0x00a8


	//----- nvinfo : EIATTR_MERCURY_ISA_VERSION
	.align		4
        /*0020*/ 	.byte	0x03, 0x5f
        /*0022*/ 	.short	0x0101


	//----- nvinfo : EIATTR_VRC_CTA_INIT_COUNT
	.align		4
        /*0024*/ 	.byte	0x02, 0x4a
	.zero		1
	.zero		1


	//----- nvinfo : EIATTR_EXIT_INSTR_OFFSETS
	.align		4
        /*0028*/ 	.byte	0x04, 0x1c
        /*002a*/ 	.short	(.L_196 - .L_195)


	//   ....[0]....
.L_195:
        /*002c*/ 	.word	0x00000010


	//----- nvinfo : EIATTR_MAX_THREADS
	.align		4
.L_196:
        /*0030*/ 	.byte	0x04, 0x05
        /*0032*/ 	.short	(.L_198 - .L_197)
.L_197:
        /*0034*/ 	.word	0x00000180
        /*0038*/ 	.word	0x00000001
        /*003c*/ 	.word	0x00000001


	//----- nvinfo : EIATTR_CBANK_PARAM_SIZE
	.align		4
.L_198:
        /*0040*/ 	.byte	0x03, 0x19
        /*0042*/ 	.short	0x0a80


	//----- nvinfo : EIATTR_PARAM_CBANK
	.align		4
        /*0044*/ 	.byte	0x04, 0x0a
        /*0046*/ 	.short	(.L_200 - .L_199)
	.align		4
.L_199:
        /*0048*/ 	.word	index@(.nv.constant0._ZN7cutlass13device_kernelIN5flash11enable_sm90INS1_16FlashAttnFwdSm90INS1_25CollectiveMainloopFwdSm90ILi2EN4cute5tupleIJNS5_1CILi1EEES8_S8_EEENS6_IJNS7_ILi64EEESA_SA_EEELi512ENS_10bfloat16_tEfNS_4arch4Sm90ELb0ELb1ELb1ELb0ELb0ELb0ELb0ELb0ELb0ELb1ELb0ELb0EEENS1_21CollectiveEpilogueFwdINS6_IJSA_NS7_ILi512EEESA_EEES9_SC_SE_Li256ELb0ELb1ELb0ELb0EEENS1_30DynamicPersistentTileSchedulerILi256ELi128ELb0ELb1ELb1EEEEEEEEEvNT_6ParamsE)
        /*004c*/ 	.short	0x0380
        /*004e*/ 	.short	0x0a80


	//----- nvinfo : EIATTR_SW_WAR
	.align		4
.L_200:
        /*0050*/ 	.byte	0x04, 0x36
        /*0052*/ 	.short	(.L_202 - .L_201)
.L_201:
        /*0054*/ 	.word	0x00000008
.L_202:


//--------------------- .nv.info._ZN7cutlass13device_kernelIN5flash11enable_sm90INS1_16FlashAttnFwdSm90INS1_25CollectiveMainloopFwdSm90ILi2EN4cute5tupleIJNS5_1CILi1EEES8_S8_EEENS6_IJNS7_ILi64EEESA_SA_EEELi512ENS_10bfloat16_tEfNS_4arch4Sm90ELb0ELb1ELb1ELb0ELb0ELb0ELb1ELb0ELb0ELb1ELb0ELb0EEENS1_21CollectiveEpilogueFwdINS6_IJSA_NS7_ILi512EEESA_EEES9_SC_SE_Li256ELb0ELb1ELb0ELb0EEENS1_30DynamicPersistentTileSchedulerILi256ELi128ELb0ELb1ELb1EEEEEEEEEvNT_6ParamsE --------------------------
	.section	.nv.info._ZN7cutlass13device_kernelIN5flash11enable_sm90INS1_16FlashAttnFwdSm90INS1_25CollectiveMainloopFwdSm90ILi2EN4cute5tupleIJNS5_1CILi1EEES8_S8_EEENS6_IJNS7_ILi64EEESA_SA_EEELi512ENS_10bfloat16_tEfNS_4arch4Sm90ELb0ELb1ELb1ELb0ELb0ELb0ELb1ELb0ELb0ELb1ELb0ELb0EEENS1_21CollectiveEpilogueFwdINS6_IJSA_NS7_ILi512EEESA_EEES9_SC_SE_Li256ELb0ELb1ELb0ELb0EEENS1_30DynamicPersistentTileSchedulerILi256ELi128ELb0ELb1ELb1EEEEEEEEEvNT_6ParamsE,"",@"SHT_CUDA_INFO"
	.sectionflags	@""
	.align	4


	//----- nvinfo : EIATTR_CUDA_API_VERSION
	.align		4
        /*0000*/ 	.byte	0x04, 0x37
        /*0002*/ 	.short	(.L_204 - .L_203)
.L_203:
        /*0004*/ 	.word	0x00000082


	//----- nvinfo : EIATTR_KPARAM_INFO
	.align		4
.L_204:
        /*0008*/ 	.byte	0x04, 0x17
        /*000a*/ 	.short	(.L_206 - .L_205)
.L_205:
        /*000c*/ 	.word	0x00000000
        /*0010*/ 	.short	0x0000
        /*0012*/ 	.short	0x0000
        /*0014*/ 	.byte	0x00, 0xf0, 0x01, 0x2e


	//----- nvinfo : EIATTR_SPARSE_MMA_MASK
	.align		4
.L_206:
        /*0018*/ 	.byte	0x03, 0x50
        /*001a*/ 	.short	0x0000


	//----- nvinfo : EIATTR_MAXREG_COUNT
	.align		4
        /*001c*/ 	.byte	0x03, 0x1b
        /*001e*/ 	.short	0x00a8


	//----- nvinfo : EIATTR_MERCURY_ISA_VERSION
	.align		4
        /*0020*/ 	.byte	0x03, 0x5f
        /*0022*/ 	.short	0x0101


	//----- nvinfo : EIATTR_VRC_CTA_INIT_COUNT
	.align		4
        /*0024*/ 	.byte	0x02, 0x4a
	.zero		1
	.zero		1


	//----- nvinfo : EIATTR_EXIT_INSTR_OFFSETS
	.align		4
        /*0028*/ 	.byte	0x04, 0x1c
        /*002a*/ 	.short	(.L_208 - .L_207)


	//   ....[0]....
.L_207:
        /*002c*/ 	.word	0x00000010


	//----- nvinfo : EIATTR_MAX_THREADS
	.align		4
.L_208:
        /*0030*/ 	.byte	0x04, 0x05
        /*0032*/ 	.short	(.L_210 - .L_209)
.L_209:
        /*0034*/ 	.word	0x00000180
        /*0038*/ 	.word	0x00000001
        /*003c*/ 	.word	0x00000001


	//----- nvinfo : EIATTR_CBANK_PARAM_SIZE
	.align		4
.L_210:
        /*0040*/ 	.byte	0x03, 0x19
        /*0042*/ 	.short	0x0b80


	//----- nvinfo : EIATTR_PARAM_CBANK
	.align		4
        /*0044*/ 	.byte	0x04, 0x0a
        /*0046*/ 	.short	(.L_212 - .L_211)
	.align		4
.L_211:
        /*0048*/ 	.word	index@(.nv.constant0._ZN7cutlass13device_kernelIN5flash11enable_sm90INS1_16FlashAttnFwdSm90INS1_25CollectiveMainloopFwdSm90ILi2EN4cute5tupleIJNS5_1CILi1EEES8_S8_EEENS6_IJNS7_ILi64EEESA_SA_EEELi512ENS_10bfloat16_tEfNS_4arch4Sm90ELb0ELb1ELb1ELb0ELb0ELb0ELb1ELb0ELb0ELb1ELb0ELb0EEENS1_21CollectiveEpilogueFwdINS6_IJSA_NS7_ILi512EEESA_EEES9_SC_SE_Li256ELb0ELb1ELb0ELb0EEENS1_30DynamicPersistentTileSchedulerILi256ELi128ELb0ELb1ELb1EEEEEEEEEvNT_6ParamsE)
        /*004c*/ 	.short	0x0380
        /*004e*/ 	.short	0x0b80


	//----- nvinfo : EIATTR_SW_WAR
	.align		4
.L_212:
        /*0050*/ 	.byte	0x04, 0x36
        /*0052*/ 	.short	(.L_214 - .L_213)
.L_213:
        /*0054*/ 	.word	0x00000008
.L_214:


//--------------------- .nv.info._ZN7cutlass13device_kernelIN5flash11enable_sm90INS1_16FlashAttnFwdSm90INS1_25CollectiveMainloopFwdSm90ILi2EN4cute5tupleIJNS5_1CILi1EEES8_S8_EEENS6_IJNS7_ILi64EEESA_SA_EEELi512ENS_10bfloat16_tEfNS_4arch4Sm90ELb0ELb1ELb1ELb1ELb0ELb0ELb0ELb0ELb0ELb1ELb0ELb0EEENS1_21CollectiveEpilogueFwdINS6_IJSA_NS7_ILi512EEESA_EEES9_SC_SE_Li256ELb1ELb1ELb0ELb0EEENS1_36VarlenDynamicPersistentTileSchedulerILi64ELi64ELi256ELi128ELb0ELb1ELb1ELb1ELb0ELb1EEEEEEEEEvNT_6ParamsE --------------------------
	.section	.nv.info._ZN7cutlass13device_kernelIN5flash11enable_sm90INS1_16FlashAttnFwdSm90INS1_25CollectiveMainloopFwdSm90ILi2EN4cute5tupleIJNS5_1CILi1EEES8_S8_EEENS6_IJNS7_ILi64EEESA_SA_EEELi512ENS_10bfloat16_tEfNS_4arch4Sm90ELb0ELb1ELb1ELb1ELb0ELb0ELb0ELb0ELb0ELb1ELb0ELb0EEENS1_21CollectiveEpilogueFwdINS6_IJSA_NS7_ILi512EEESA_EEES9_SC_SE_Li256ELb1ELb1ELb0ELb0EEENS1_36VarlenDynamicPersistentTileSchedulerILi64ELi64ELi256ELi128ELb0ELb1ELb1ELb1ELb0ELb1EEEEEEEEEvNT_6ParamsE,"",@"SHT_CUDA_INFO"
	.sectionflags	@""
	.align	4


	//----- nvinfo : EIATTR_CUDA_API_VERSION
	.align		4
        /*0000*/ 	.byte	0x04, 0x37
        /*0002*/ 	.short	(.L_216 - .L_215)
.L_215:
        /*0004*/ 	.word	0x00000082


	//----- nvinfo : EIATTR_KPARAM_INFO
	.align		4
.L_216:
        /*0008*/ 	.byte	0x04, 0x17
        /*000a*/ 	.short	(.L_218 - .L_217)
.L_217:
        /*000c*/ 	.word	0x00000000
        /*0010*/ 	.short	0x0000
        /*0012*/ 	.short	0x0000
        /*0014*/ 	.byte	0x00, 0xf0, 0x01, 0x2a


	//----- nvinfo : EIATTR_SPARSE_MMA_MASK
	.align		4
.L_218:
        /*0018*/ 	.byte	0x03, 0x50
        /*001a*/ 	.short	0x0000


	//----- nvinfo : EIATTR_MAXREG_COUNT
	.align		4
        /*001c*/ 	.byte	0x03, 0x1b
        /*001e*/ 	.short	0x00a8


	//----- nvinfo : EIATTR_MERCURY_ISA_VERSION
	.align		4
        /*0020*/ 	.byte	0x03, 0x5f
        /*0022*/ 	.short	0x0101


	//----- nvinfo : EIATTR_VRC_CTA_INIT_COUNT
	.align		4
        /*0024*/ 	.byte	0x02, 0x4a
	.zero		1
	.zero		1


	//----- nvinfo : EIATTR_EXIT_INSTR_OFFSETS
	.align		4
        /*0028*/ 	.byte	0x04, 0x1c
        /*002a*/ 	.short	(.L_220 - .L_219)


	//   ....[0]....
.L_219:
        /*002c*/ 	.word	0x00000010


	//----- nvinfo : EIATTR_MAX_THREADS
	.align		4
.L_220:
        /*0030*/ 	.byte	0x04, 0x05
        /*0032*/ 	.short	(.L_222 - .L_221)
.L_221:
        /*0034*/ 	.word	0x00000180
        /*0038*/ 	.word	0x00000001
        /*003c*/ 	.word	0x00000001


	//----- nvinfo : EIATTR_CBANK_PARAM_SIZE
	.align		4
.L_222:
        /*0040*/ 	.byte	0x03, 0x19
        /*0042*/ 	.short	0x0a80


	//----- nvinfo : EIATTR_PARAM_CBANK
	.align		4
        /*0044*/ 	.byte	0x04, 0x0a
        /*0046*/ 	.short	(.L_224 - .L_223)
	.align		4
.L_223:
        /*0048*/ 	.word	index@(.nv.constant0._ZN7cutlass13device_kernelIN5flash11enable_sm90INS1_16FlashAttnFwdSm90INS1_25CollectiveMainloopFwdSm90ILi2EN4cute5tupleIJNS5_1CILi1EEES8_S8_EEENS6_IJNS7_ILi64EEESA_SA_EEELi512ENS_10bfloat16_tEfNS_4arch4Sm90ELb0ELb1ELb1ELb1ELb0ELb0ELb0ELb0ELb0ELb1ELb0ELb0EEENS1_21CollectiveEpilogueFwdINS6_IJSA_NS7_ILi512EEESA_EEES9_SC_SE_Li256ELb1ELb1ELb0ELb0EEENS1_36VarlenDynamicPersistentTileSchedulerILi64ELi64ELi256ELi128ELb0ELb1ELb1ELb1ELb0ELb1EEEEEEEEEvNT_6ParamsE)
        /*004c*/ 	.short	0x0380
        /*004e*/ 	.short	0x0a80


	//----- nvinfo : EIATTR_SW_WAR
	.align		4
.L_224:
        /*0050*/ 	.byte	0x04, 0x36
        /*0052*/ 	.short	(.L_226 - .L_225)
.L_225:
        /*0054*/ 	.word	0x00000008
.L_226:


//--------------------- .nv.info._ZN7cutlass13device_kernelIN5flash11enable_sm90INS1_16FlashAttnFwdSm90INS1_25CollectiveMainloopFwdSm90ILi2EN4cute5tupleIJNS5_1CILi1EEES8_S8_EEENS6_IJNS7_ILi64EEESA_SA_EEELi512ENS_10bfloat16_tEfNS_4arch4Sm90ELb0ELb1ELb1ELb1ELb0ELb1ELb0ELb0ELb0ELb1ELb0ELb0EEENS1_21CollectiveEpilogueFwdINS6_IJSA_NS7_ILi512EEESA_EEES9_SC_SE_Li256ELb1ELb1ELb0ELb0EEENS1_36VarlenDynamicPersistentTileSchedulerILi64ELi64ELi256ELi128ELb0ELb1ELb1ELb1ELb0ELb1EEEEEEEEEvNT_6ParamsE --------------------------
	.section	.nv.info._ZN7cutlass13device_kernelIN5flash11enable_sm90INS1_16FlashAttnFwdSm90INS1_25CollectiveMainloopFwdSm90ILi2EN4cute5tupleIJNS5_1CILi1EEES8_S8_EEENS6_IJNS7_ILi64EEESA_SA_EEELi512ENS_10bfloat16_tEfNS_4arch4Sm90ELb0ELb1ELb1ELb1ELb0ELb1ELb0ELb0ELb0ELb1ELb0ELb0EEENS1_21CollectiveEpilogueFwdINS6_IJSA_NS7_ILi512EEESA_EEES9_SC_SE_Li256ELb1ELb1ELb0ELb0EEENS1_36VarlenDynamicPersistentTileSchedulerILi64ELi64ELi256ELi128ELb0ELb1ELb1ELb1ELb0ELb1EEEEEEEEEvNT_6ParamsE,"",@"SHT_CUDA_INFO"
	.sectionflags	@""
	.align	4


	//----- nvinfo : EIATTR_CUDA_API_VERSION
	.align		4
        /*0000*/ 	.byte	0x04, 0x37
        /*0002*/ 	.short	(.L_228 - .L_227)
.L_227:
        /*0004*/ 	.word	0x00000082


	//----- nvinfo : EIATTR_KPARAM_INFO
	.align		4
.L_228:
        /*0008*/ 	.byte	0x04, 0x17
        /*000a*/ 	.short	(.L_230 - .L_229)
.L_229:
        /*000c*/ 	.word	0x00000000
        /*0010*/ 	.short	0x0000
        /*0012*/ 	.short	0x0000
        /*0014*/ 	.byte	0x00, 0xf0, 0x01, 0x2a


	//----- nvinfo : EIATTR_SPARSE_MMA_MASK
	.align		4
.L_230:
        /*0018*/ 	.byte	0x03, 0x50
        /*001a*/ 	.short	0x0000


	//----- nvinfo : EIATTR_MAXREG_COUNT
	.align		4
        /*001c*/ 	.byte	0x03, 0x1b
        /*001e*/ 	.short	0x00a8


	//----- nvinfo : EIATTR_MERCURY_ISA_VERSION
	.align		4
        /*0020*/ 	.byte	0x03, 0x5f
        /*0022*/ 	.short	0x0101


	//----- nvinfo : EIATTR_VRC_CTA_INIT_COUNT
	.align		4
        /*0024*/ 	.byte	0x02, 0x4a
	.zero		1
	.zero		1


	//----- nvinfo : EIATTR_EXIT_INSTR_OFFSETS
	.align		4
        /*0028*/ 	.byte	0x04, 0x1c
        /*002a*/ 	.short	(.L_232 - .L_231)


	//   ....[0]....
.L_231:
        /*002c*/ 	.word	0x00000010


	//----- nvinfo : EIATTR_MAX_THREADS
	.align		4
.L_232:
        /*0030*/ 	.byte	0x04, 0x05
        /*0032*/ 	.short	(.L_234 - .L_233)
.L_233:
        /*0034*/ 	.word	0x00000180
        /*0038*/ 	.word	0x00000001
        /*003c*/ 	.word	0x00000001


	//----- nvinfo : EIATTR_CBANK_PARAM_SIZE
	.align		4
.L_234:
        /*0040*/ 	.byte	0x03, 0x19
        /*0042*/ 	.short	0x0a80


	//----- nvinfo : EIATTR_PARAM_CBANK
	.align		4
        /*0044*/ 	.byte	0x04, 0x0a
        /*0046*/ 	.short	(.L_236 - .L_235)
	.align		4
.L_235:
        /*0048*/ 	.word	index@(.nv.constant0._ZN7cutlass13device_kernelIN5flash11enable_sm90INS1_16FlashAttnFwdSm90INS1_25CollectiveMainloopFwdSm90ILi2EN4cute5tupleIJNS5_1CILi1EEES8_S8_EEENS6_IJNS7_ILi64EEESA_SA_EEELi512ENS_10bfloat16_tEfNS_4arch4Sm90ELb0ELb1ELb1ELb1ELb0ELb1ELb0ELb0ELb0ELb1ELb0ELb0EEENS1_21CollectiveEpilogueFwdINS6_IJSA_NS7_ILi512EEESA_EEES9_SC_SE_Li256ELb1ELb1ELb0ELb0EEENS1_36VarlenDynamicPersistentTileSchedulerILi64ELi64ELi256ELi128ELb0ELb1ELb1ELb1ELb0ELb1EEEEEEEEEvNT_6ParamsE)
        /*004c*/ 	.short	0x0380
        /*004e*/ 	.short	0x0a80


	//----- nvinfo : EIATTR_SW_WAR
	.align		4
.L_236:
        /*0050*/ 	.byte	0x04, 0x36
        /*0052*/ 	.short	(.L_238 - .L_237)
.L_237:
        /*0054*/ 	.word	0x00000008
.L_238:


//--------------------- .nv.info._ZN7cutlass13device_kernelIN5flash11enable_sm90INS1_16FlashAttnFwdSm90INS1_25CollectiveMainloopFwdSm90ILi2EN4cute5tupleIJNS5_1CILi1EEES8_S8_EEENS6_IJNS7_ILi64EEESA_SA_EEELi512ENS_10bfloat16_tEfNS_4arch4Sm90ELb0ELb1ELb1ELb1ELb0ELb0ELb1ELb0ELb0ELb1ELb0ELb0EEENS1_21CollectiveEpilogueFwdINS6_IJSA_NS7_ILi512EEESA_EEES9_SC_SE_Li256ELb1ELb1ELb0ELb0EEENS1_36VarlenDynamicPersistentTileSchedulerILi64ELi64ELi256ELi128ELb0ELb1ELb1ELb1ELb0ELb1EEEEEEEEEvNT_6ParamsE --------------------------
	.section	.nv.info._ZN7cutlass13device_kernelIN5flash11enable_sm90INS1_16FlashAttnFwdSm90INS1_25CollectiveMainloopFwdSm90ILi2EN4cute5tupleIJNS5_1CILi1EEES8_S8_EEENS6_IJNS7_ILi64EEESA_SA_EEELi512ENS_10bfloat16_tEfNS_4arch4Sm90ELb0ELb1ELb1ELb1ELb0ELb0ELb1ELb0ELb0ELb1ELb0ELb0EEENS1_21CollectiveEpilogueFwdINS6_IJSA_NS7_ILi512EEESA_EEES9_SC_SE_Li256ELb1ELb1ELb0ELb0EEENS1_36VarlenDynamicPersistentTileSchedulerILi64ELi64ELi256ELi128ELb0ELb1ELb1ELb1ELb0ELb1EEEEEEEEEvNT_6ParamsE,"",@"SHT_CUDA_INFO"
	.sectionflags	@""
	.align	4


	//----- nvinfo : EIATTR_CUDA_API_VERSION
	.align		4
        /*0000*/ 	.byte	0x04, 0x37
        /*0002*/ 	.short	(.L_240 - .L_239)
.L_239:
        /*0004*/ 	.word	0x00000082


	//----- nvinfo : EIATTR_KPARAM_INFO
	.align		4
.L_240:
        /*0008*/ 	.byte	0x04, 0x17
        /*000a*/ 	.short	(.L_242 - .L_241)
.L_241:
        /*000c*/ 	.word	0x00000000
        /*0010*/ 	.short	0x0000
        /*0012*/ 	.short	0x0000
        /*0014*/ 	.byte	0x00, 0xf0, 0x01, 0x2e


	//----- nvinfo : EIATTR_SPARSE_MMA_MASK
	.align		4
.L_242:
        /*0018*/ 	.byte	0x03, 0x50
        /*001a*/ 	.short	0x0000


	//----- nvinfo : EIATTR_MAXREG_COUNT
	.align		4
        /*001c*/ 	.byte	0x03, 0x1b
        /*001e*/ 	.short	0x00a8


	//----- nvinfo : EIATTR_MERCURY_ISA_VERSION
	.align		4
        /*0020*/ 	.byte	0x03, 0x5f
        /*0022*/ 	.short	0x0101


	//----- nvinfo : EIATTR_VRC_CTA_INIT_COUNT
	.align		4
        /*0024*/ 	.byte	0x02, 0x4a
	.zero		1
	.zero		1


	//----- nvinfo : EIATTR_EXIT_INSTR_OFFSETS
	.align		4
        /*0028*/ 	.byte	0x04, 0x1c
        /*002a*/ 	.short	(.L_244 - .L_243)


	//   ....[0]....
.L_243:
        /*002c*/ 	.word	0x00000010


	//----- nvinfo : EIATTR_MAX_THREADS
	.align		4
.L_244:
        /*0030*/ 	.byte	0x04, 0x05
        /*0032*/ 	.short	(.L_246 - .L_245)
.L_245:
        /*0034*/ 	.word	0x00000180
        /*0038*/ 	.word	0x00000001
        /*003c*/ 	.word	0x00000001


	//----- nvinfo : EIATTR_CBANK_PARAM_SIZE
	.align		4
.L_246:
        /*0040*/ 	.byte	0x03, 0x19
        /*0042*/ 	.short	0x0b80


	//----- nvinfo : EIATTR_PARAM_CBANK
	.align		4
        /*0044*/ 	.byte	0x04, 0x0a
        /*0046*/ 	.short	(.L_248 - .L_247)
	.align		4
.L_247:
        /*0048*/ 	.word	index@(.nv.constant0._ZN7cutlass13device_kernelIN5flash11enable_sm90INS1_16FlashAttnFwdSm90INS1_25CollectiveMainloopFwdSm90ILi2EN4cute5tupleIJNS5_1CILi1EEES8_S8_EEENS6_IJNS7_ILi64EEESA_SA_EEELi512ENS_10bfloat16_tEfNS_4arch4Sm90ELb0ELb1ELb1ELb1ELb0ELb0ELb1ELb0ELb0ELb1ELb0ELb0EEENS1_21CollectiveEpilogueFwdINS6_IJSA_NS7_ILi512EEESA_EEES9_SC_SE_Li256ELb1ELb1ELb0ELb0EEENS1_36VarlenDynamicPersistentTileSchedulerILi64ELi64ELi256ELi128ELb0ELb1ELb1ELb1ELb0ELb1EEEEEEEEEvNT_6ParamsE)
        /*004c*/ 	.short	0x0380
        /*004e*/ 	.short	0x0b80


	//----- nvinfo : EIATTR_SW_WAR
	.align		4
.L_248:
        /*0050*/ 	.byte	0x04, 0x36
        /*0052*/ 	.short	(.L_250 - .L_249)
.L_249:
        /*0054*/ 	.word	0x00000008
.L_250:


//--------------------- .nv.info._ZN7cutlass13device_kernelIN5flash11enable_sm90INS1_16FlashAttnFwdSm90INS1_25CollectiveMainloopFwdSm90ILi2EN4cute5tupleIJNS5_1CILi1EEES8_S8_EEENS6_IJNS7_ILi64EEESA_SA_EEELi512ENS_10bfloat16_tEfNS_4arch4Sm90ELb0ELb1ELb1ELb1ELb0ELb1ELb1ELb0ELb0ELb1ELb0ELb0EEENS1_21CollectiveEpilogueFwdINS6_IJSA_NS7_ILi512EEESA_EEES9_SC_SE_Li256ELb1ELb1ELb0ELb0EEENS1_36VarlenDynamicPersistentTileSchedulerILi64ELi64ELi256ELi128ELb0ELb1ELb1ELb1ELb0ELb1EEEEEEEEEvNT_6ParamsE --------------------------
	.section	.nv.info._ZN7cutlass13device_kernelIN5flash11enable_sm90INS1_16FlashAttnFwdSm90INS1_25CollectiveMainloopFwdSm90ILi2EN4cute5tupleIJNS5_1CILi1EEES8_S8_EEENS6_IJNS7_ILi64EEESA_SA_EEELi512ENS_10bfloat16_tEfNS_4arch4Sm90ELb0ELb1ELb1ELb1ELb0ELb1ELb1ELb0ELb0ELb1ELb0ELb0EEENS1_21CollectiveEpilogueFwdINS6_IJSA_NS7_ILi512EEESA_EEES9_SC_SE_Li256ELb1ELb1ELb0ELb0EEENS1_36VarlenDynamicPersistentTileSchedulerILi64ELi64ELi256ELi128ELb0ELb1ELb1ELb1ELb0ELb1EEEEEEEEEvNT_6ParamsE,"",@"SHT_CUDA_INFO"
	.sectionflags	@""
	.align	4


	//----- nvinfo : EIATTR_CUDA_API_VERSION
	.align		4
        /*0000*/ 	.byte	0x04, 0x37
        /*0002*/ 	.short	(.L_252 - .L_251)
.L_251:
        /*0004*/ 	.word	0x00000082


	//----- nvinfo : EIATTR_KPARAM_INFO
	.align		4
.L_252:
        /*0008*/ 	.byte	0x04, 0x17
        /*000a*/ 	.short	(.L_254 - .L_253)
.L_253:
        /*000c*/ 	.word	0x00000000
        /*0010*/ 	.short	0x0000
        /*0012*/ 	.short	0x0000
        /*0014*/ 	.byte	0x00, 0xf0, 0x01, 0x2e


	//----- nvinfo : EIATTR_SPARSE_MMA_MASK
	.align		4
.L_254:
        /*0018*/ 	.byte	0x03, 0x50
        /*001a*/ 	.short	0x0000


	//----- nvinfo : EIATTR_MAXREG_COUNT
	.align		4
        /*001c*/ 	.byte	0x03, 0x1b
        /*001e*/ 	.short	0x00a8


	//----- nvinfo : EIATTR_MERCURY_ISA_VERSION
	.align		4
        /*0020*/ 	.byte	0x03, 0x5f
        /*0022*/ 	.short	0x0101


	//----- nvinfo : EIATTR_VRC_CTA_INIT_COUNT
	.align		4
        /*0024*/ 	.byte	0x02, 0x4a
	.zero		1
	.zero		1


	//----- nvinfo : EIATTR_EXIT_INSTR_OFFSETS
	.align		4
        /*0028*/ 	.byte	0x04, 0x1c
        /*002a*/ 	.short	(.L_256 - .L_255)


	//   ....[0]....
.L_255:
        /*002c*/ 	.word	0x00000010


	//----- nvinfo : EIATTR_MAX_THREADS
	.align		4
.L_256:
        /*0030*/ 	.byte	0x04, 0x05
        /*0032*/ 	.short	(.L_258 - .L_257)
.L_257:
        /*0034*/ 	.word	0x00000180
        /*0038*/ 	.word	0x00000001
        /*003c*/ 	.word	0x00000001


	//----- nvinfo : EIATTR_CBANK_PARAM_SIZE
	.align		4
.L_258:
        /*0040*/ 	.byte	0x03, 0x19
        /*0042*/ 	.short	0x0b80


	//----- nvinfo : EIATTR_PARAM_CBANK
	.align		4
        /*0044*/ 	.byte	0x04, 0x0a
        /*0046*/ 	.short	(.L_260 - .L_259)
	.align		4
.L_259:
        /*0048*/ 	.word	index@(.nv.constant0._ZN7cutlass13device_kernelIN5flash11enable_sm90INS1_16FlashAttnFwdSm90INS1_25CollectiveMainloopFwdSm90ILi2EN4cute5tupleIJNS5_1CILi1EEES8_S8_EEENS6_IJNS7_ILi64EEESA_SA_EEELi512ENS_10bfloat16_tEfNS_4arch4Sm90ELb0ELb1ELb1ELb1ELb0ELb1ELb1ELb0ELb0ELb1ELb0ELb0EEENS1_21CollectiveEpilogueFwdINS6_IJSA_NS7_ILi512EEESA_EEES9_SC_SE_Li256ELb1ELb1ELb0ELb0EEENS1_36VarlenDynamicPersistentTileSchedulerILi64ELi64ELi256ELi128ELb0ELb1ELb1ELb1ELb0ELb1EEEEEEEEEvNT_6ParamsE)
        /*004c*/ 	.short	0x0380
        /*004e*/ 	.short	0x0b80


	//----- nvinfo : EIATTR_SW_WAR
	.align		4
.L_260:
        /*0050*/ 	.byte	0x04, 0x36
        /*0052*/ 	.short	(.L_262 - .L_261)
.L_261:
        /*0054*/ 	.word	0x00000008
.L_262:


//--------------------- .nv.info._ZN7cutlass13device_kernelIN5flash11enable_sm90INS1_16FlashAttnFwdSm90INS1_25CollectiveMainloopFwdSm90ILi2EN4cute5tupleIJNS5_1CILi1EEES8_S8_EEENS6_IJNS7_ILi64EEESA_SA_EEELi512ENS_10bfloat16_tEfNS_4arch4Sm90ELb1ELb0ELb1ELb0ELb0ELb0ELb0ELb0ELb0ELb1ELb0ELb0EEENS1_21CollectiveEpilogueFwdINS6_IJSA_NS7_ILi512EEESA_EEES9_SC_SE_Li256ELb0ELb1ELb0ELb0EEENS1_30DynamicPersistentTileSchedulerILi256ELi128ELb0ELb1ELb1EEEEEEEEEvNT_6ParamsE --------------------------
	.section	.nv.info._ZN7cutlass13device_kernelIN5flash11enable_sm90INS1_16FlashAttnFwdSm90INS1_25CollectiveMainloopFwdSm90ILi2EN4cute5tupleIJNS5_1CILi1EEES8_S8_EEENS6_IJNS7_ILi64EEESA_SA_EEELi512ENS_10bfloat16_tEfNS_4arch4Sm90ELb1ELb0ELb1ELb0ELb0ELb0ELb0ELb0ELb0ELb1ELb0ELb0EEENS1_21CollectiveEpilogueFwdINS6_IJSA_NS7_ILi512EEESA_EEES9_SC_SE_Li256ELb0ELb1ELb0ELb0EEENS1_30DynamicPersistentTileSchedulerILi256ELi128ELb0ELb1ELb1EEEEEEEEEvNT_6ParamsE,"",@"SHT_CUDA_INFO"
	.sectionflags	@""
	.align	4


	//----- nvinfo : EIATTR_CUDA_API_VERSION
	.align		4
        /*0000*/ 	.byte	0x04, 0x37
        /*0002*/ 	.short	(.L_264 - .L_263)
.L_263:
        /*0004*/ 	.word	0x00000082


	//----- nvinfo : EIATTR_KPARAM_INFO
	.align		4
.L_264:
        /*0008*/ 	.byte	0x04, 0x17
        /*000a*/ 	.short	(.L_266 - .L_265)
.L_265:
        /*000c*/ 	.word	0x00000000
        /*0010*/ 	.short	0x0000
        /*0012*/ 	.short	0x0000
        /*0014*/ 	.byte	0x00, 0xf0, 0x01, 0x2a


	//----- nvinfo : EIATTR_SPARSE_MMA_MASK
	.align		4
.L_266:
        /*0018*/ 	.byte	0x03, 0x50
        /*001a*/ 	.short	0x0000


	//----- nvinfo : EIATTR_MAXREG_COUNT
	.align		4
        /*001c*/ 	.byte	0x03, 0x1b
        /*001e*/ 	.short	0x00a8


	//----- nvinfo : EIATTR_MERCURY_ISA_VERSION
	.align		4
        /*0020*/ 	.byte	0x03, 0x5f
        /*0022*/ 	.short	0x0101


	//----- nvinfo : EIATTR_VRC_CTA_INIT_COUNT
	.align		4
        /*0024*/ 	.byte	0x02, 0x4a
	.zero		1
	.zero		1


	//----- nvinfo : EIATTR_EXIT_INSTR_OFFSETS
	.align		4
        /*0028*/ 	.byte	0x04, 0x1c
        /*002a*/ 	.short	(.L_268 - .L_267)


	//   ....[0]....
.L_267:
        /*002c*/ 	.word	0x00000010


	//----- nvinfo : EIATTR_MAX_THREADS
	.align		4
.L_268:
        /*0030*/ 	.byte	0x04, 0x05
        /*0032*/ 	.short	(.L_270 - .L_269)
.L_269:
        /*0034*/ 	.word	0x00000180
        /*0038*/ 	.word	0x00000001
        /*003c*/ 	.word	0x00000001


	//----- nvinfo : EIATTR_CBANK_PARAM_SIZE
	.align		4
.L_270:
        /*0040*/ 	.byte	0x03, 0x19
        /*0042*/ 	.short	0x0a80


	//----- nvinfo : EIATTR_PARAM_CBANK
	.align		4
        /*0044*/ 	.byte	0x04, 0x0a
        /*0046*/ 	.short	(.L_272 - .L_271)
	.align		4
.L_271:
        /*0048*/ 	.word	index@(.nv.constant0._ZN7cutlass13device_kernelIN5flash11enable_sm90INS1_16FlashAttnFwdSm90INS1_25CollectiveMainloopFwdSm90ILi2EN4cute5tupleIJNS5_1CILi1EEES8_S8_EEENS6_IJNS7_ILi64EEESA_SA_EEELi512ENS_10bfloat16_tEfNS_4arch4Sm90ELb1ELb0ELb1ELb0ELb0ELb0ELb0ELb0ELb0ELb1ELb0ELb0EEENS1_21CollectiveEpilogueFwdINS6_IJSA_NS7_ILi512EEESA_EEES9_SC_SE_Li256ELb0ELb1ELb0ELb0EEENS1_30DynamicPersistentTileSchedulerILi256ELi128ELb0ELb1ELb1EEEEEEEEEvNT_6ParamsE)
        /*004c*/ 	.short	0x0380
        /*004e*/ 	.short	0x0a80


	//----- nvinfo : EIATTR_SW_WAR
	.align		4
.L_272:
        /*0050*/ 	.byte	0x04, 0x36
        /*0052*/ 	.short	(.L_274 - .L_273)
.L_273:
        /*0054*/ 	.word	0x00000008
.L_274:


//--------------------- .nv.info._ZN7cutlass13device_kernelIN5flash11enable_sm90INS1_16FlashAttnFwdSm90INS1_25CollectiveMainloopFwdSm90ILi2EN4cute5tupleIJNS5_1CILi1EEES8_S8_EEENS6_IJNS7_ILi64EEESA_SA_EEELi512ENS_10bfloat16_tEfNS_4arch4Sm90ELb1ELb0ELb1ELb0ELb0ELb0ELb1ELb0ELb0ELb1ELb0ELb0EEENS1_21CollectiveEpilogueFwdINS6_IJSA_NS7_ILi512EEESA_EEES9_SC_SE_Li256ELb0ELb1ELb0ELb0EEENS1_30DynamicPersistentTileSchedulerILi256ELi128ELb0ELb1ELb1EEEEEEEEEvNT_6ParamsE --------------------------
	.section	.nv.info._ZN7cutlass13device_kernelIN5flash11enable_sm90INS1_16FlashAttnFwdSm90INS1_25CollectiveMainloopFwdSm90ILi2EN4cute5tupleIJNS5_1CILi1EEES8_S8_EEENS6_IJNS7_ILi64EEESA_SA_EEELi512ENS_10bfloat16_tEfNS_4arch4Sm90ELb1ELb0ELb1ELb0ELb0ELb0ELb1ELb0ELb0ELb1ELb0ELb0EEENS1_21CollectiveEpilogueFwdINS6_IJSA_NS7_ILi512EEESA_EEES9_SC_SE_Li256ELb0ELb1ELb0ELb0EEENS1_30DynamicPersistentTileSchedulerILi256ELi128ELb0ELb1ELb1EEEEEEEEEvNT_6ParamsE,"",@"SHT_CUDA_INFO"
	.sectionflags	@""
	.align	4


	//----- nvinfo : EIATTR_CUDA_API_VERSION
	.align		4
        /*0000*/ 	.byte	0x04, 0x37
        /*0002*/ 	.short	(.L_276 - .L_275)
.L_275:
        /*0004*/ 	.word	0x00000082


	//----- nvinfo : EIATTR_KPARAM_INFO
	.align		4
.L_276:
        /*0008*/ 	.byte	0x04, 0x17
        /*000a*/ 	.short	(.L_278 - .L_277)
.L_277:
        /*000c*/ 	.word	0x00000000
        /*0010*/ 	.short	0x0000
        /*0012*/ 	.short	0x0000
        /*0014*/ 	.byte	0x00, 0xf0, 0x01, 0x2e


	//----- nvinfo : EIATTR_SPARSE_MMA_MASK
	.align		4
.L_278:
        /*0018*/ 	.byte	0x03, 0x50
        /*001a*/ 	.short	0x0000


	//----- nvinfo : EIATTR_MAXREG_COUNT
	.align		4
        /*001c*/ 	.byte	0x03, 0x1b
        /*001e*/ 	.short	0x00a8


	//----- nvinfo : EIATTR_MERCURY_ISA_VERSION
	.align		4
        /*0020*/ 	.byte	0x03, 0x5f
        /*0022*/ 	.short	0x0101


	//----- nvinfo : EIATTR_VRC_CTA_INIT_COUNT
	.align		4
        /*0024*/ 	.byte	0x02, 0x4a
	.zero		1
	.zero		1


	//----- nvinfo : EIATTR_EXIT_INSTR_OFFSETS
	.align		4
        /*0028*/ 	.byte	0x04, 0x1c
        /*002a*/ 	.short	(.L_280 - .L_279)


	//   ....[0]....
.L_279:
        /*002c*/ 	.word	0x00000010


	//----- nvinfo : EIATTR_MAX_THREADS
	.align		4
.L_280:
        /*0030*/ 	.byte	0x04, 0x05
        /*0032*/ 	.short	(.L_282 - .L_281)
.L_281:
        /*0034*/ 	.word	0x00000180
        /*0038*/ 	.word	0x00000001
        /*003c*/ 	.word	0x00000001


	//----- nvinfo : EIATTR_CBANK_PARAM_SIZE
	.align		4
.L_282:
        /*0040*/ 	.byte	0x03, 0x19
        /*0042*/ 	.short	0x0b80


	//----- nvinfo : EIATTR_PARAM_CBANK
	.align		4
        /*0044*/ 	.byte	0x04, 0x0a
        /*0046*/ 	.short	(.L_284 - .L_283)
	.align		4
.L_283:
        /*0048*/ 	.word	index@(.nv.constant0._ZN7cutlass13device_kernelIN5flash11enable_sm90INS1_16FlashAttnFwdSm90INS1_25CollectiveMainloopFwdSm90ILi2EN4cute5tupleIJNS5_1CILi1EEES8_S8_EEENS6_IJNS7_ILi64EEESA_SA_EEELi512ENS_10bfloat16_tEfNS_4arch4Sm90ELb1ELb0ELb1ELb0ELb0ELb0ELb1ELb0ELb0ELb1ELb0ELb0EEENS1_21CollectiveEpilogueFwdINS6_IJSA_NS7_ILi512EEESA_EEES9_SC_SE_Li256ELb0ELb1ELb0ELb0EEENS1_30DynamicPersistentTileSchedulerILi256ELi128ELb0ELb1ELb1EEEEEEEEEvNT_6ParamsE)
        /*004c*/ 	.short	0x0380
        /*004e*/ 	.short	0x0b80


	//----- nvinfo : EIATTR_SW_WAR
	.align		4
.L_284:
        /*0050*/ 	.byte	0x04, 0x36
        /*0052*/ 	.short	(.L_286 - .L_285)
.L_285:
        /*0054*/ 	.word	0x00000008
.L_286:


//--------------------- .nv.info._ZN7cutlass13device_kernelIN5flash11enable_sm90INS1_16FlashAttnFwdSm90INS1_25CollectiveMainloopFwdSm90ILi2EN4cute5tupleIJNS5_1CILi1EEES8_S8_EEENS6_IJNS7_ILi64EEESA_SA_EEELi512ENS_10bfloat16_tEfNS_4arch4Sm90ELb1ELb0ELb1ELb1ELb0ELb0ELb0ELb0ELb0ELb1ELb0ELb0EEENS1_21CollectiveEpilogueFwdINS6_IJSA_NS7_ILi512EEESA_EEES9_SC_SE_Li256ELb1ELb1ELb0ELb0EEENS1_36VarlenDynamicPersistentTileSchedulerILi64ELi64ELi256ELi128ELb0ELb1ELb1ELb1ELb1ELb1EEEEEEEEEvNT_6ParamsE --------------------------
	.section	.nv.info._ZN7cutlass13device_kernelIN5flash11enable_sm90INS1_16FlashAttnFwdSm90INS1_25CollectiveMainloopFwdSm90ILi2EN4cute5tupleIJNS5_1CILi1EEES8_S8_EEENS6_IJNS7_ILi64EEESA_SA_EEELi512ENS_10bfloat16_tEfNS_4arch4Sm90ELb1ELb0ELb1ELb1ELb0ELb0ELb0ELb0ELb0ELb1ELb0ELb0EEENS1_21CollectiveEpilogueFwdINS6_IJSA_NS7_ILi512EEESA_EEES9_SC_SE_Li256ELb1ELb1ELb0ELb0EEENS1_36VarlenDynamicPersistentTileSchedulerILi64ELi64ELi256ELi128ELb0ELb1ELb1ELb1ELb1ELb1EEEEEEEEEvNT_6ParamsE,"",@"SHT_CUDA_INFO"
	.sectionflags	@""
	.align	4


	//----- nvinfo : EIATTR_CUDA_API_VERSION
	.align		4
        /*0000*/ 	.byte	0x04, 0x37
        /*0002*/ 	.short	(.L_288 - .L_287)
.L_287:
        /*0004*/ 	.word	0x00000082


	//----- nvinfo : EIATTR_KPARAM_INFO
	.align		4
.L_288:
        /*0008*/ 	.byte	0x04, 0x17
        /*000a*/ 	.short	(.L_290 - .L_289)
.L_289:
        /*000c*/ 	.word	0x00000000
        /*0010*/ 	.short	0x0000
        /*0012*/ 	.short	0x0000
        /*0014*/ 	.byte	0x00, 0xf0, 0x01, 0x2a


	//----- nvinfo : EIATTR_SPARSE_MMA_MASK
	.align		4
.L_290:
        /*0018*/ 	.byte	0x03, 0x50
        /*001a*/ 	.short	0x0000


	//----- nvinfo : EIATTR_MAXREG_COUNT
	.align		4
        /*001c*/ 	.byte	0x03, 0x1b
        /*001e*/ 	.short	0x00a8


	//----- nvinfo : EIATTR_MERCURY_ISA_VERSION
	.align		4
        /*0020*/ 	.byte	0x03, 0x5f
        /*0022*/ 	.short	0x0101


	//----- nvinfo : EIATTR_VRC_CTA_INIT_COUNT
	.align		4
        /*0024*/ 	.byte	0x02, 0x4a
	.zero		1
	.zero		1


	//----- nvinfo : EIATTR_EXIT_INSTR_OFFSETS
	.align		4
        /*0028*/ 	.byte	0x04, 0x1c
        /*002a*/ 	.short	(.L_292 - .L_291)


	//   ....[0]....
.L_291:
        /*002c*/ 	.word	0x00000010


	//----- nvinfo : EIATTR_MAX_THREADS
	.align		4
.L_292:
        /*0030*/ 	.byte	0x04, 0x05
        /*0032*/ 	.short	(.L_294 - .L_293)
.L_293:
        /*0034*/ 	.word	0x00000180
        /*0038*/ 	.word	0x00000001
        /*003c*/ 	.word	0x00000001


	//----- nvinfo : EIATTR_CBANK_PARAM_SIZE
	.align		4
.L_294:
        /*0040*/ 	.byte	0x03, 0x19
        /*0042*/ 	.short	0x0a80


	//----- nvinfo : EIATTR_PARAM_CBANK
	.align		4
        /*0044*/ 	.byte	0x04, 0x0a
        /*0046*/ 	.short	(.L_296 - .L_295)
	.align		4
.L_295:
        /*0048*/ 	.word	index@(.nv.constant0._ZN7cutlass13device_kernelIN5flash11enable_sm90INS1_16FlashAttnFwdSm90INS1_25CollectiveMainloopFwdSm90ILi2EN4cute5tupleIJNS5_1CILi1EEES8_S8_EEENS6_IJNS7_ILi64EEESA_SA_EEELi512ENS_10bfloat16_tEfNS_4arch4Sm90ELb1ELb0ELb1ELb1ELb0ELb0ELb0ELb0ELb0ELb1ELb0ELb0EEENS1_21CollectiveEpilogueFwdINS6_IJSA_NS7_ILi512EEESA_EEES9_SC_SE_Li256ELb1ELb1ELb0ELb0EEENS1_36VarlenDynamicPersistentTileSchedulerILi64ELi64ELi256ELi128ELb0ELb1ELb1ELb1ELb1ELb1EEEEEEEEEvNT_6ParamsE)
        /*004c*/ 	.short	0x0380
        /*004e*/ 	.short	0x0a80


	//----- nvinfo : EIATTR_SW_WAR
	.align		4
.L_296:
        /*0050*/ 	.byte	0x04, 0x36
        /*0052*/ 	.short	(.L_298 - .L_297)
.L_297:
        /*0054*/ 	.word	0x00000008
.L_298:


//--------------------- .nv.info._ZN7cutlass13device_kernelIN5flash11enable_sm90INS1_16FlashAttnFwdSm90INS1_25CollectiveMainloopFwdSm90ILi2EN4cute5tupleIJNS5_1CILi1EEES8_S8_EEENS6_IJNS7_ILi64EEESA_SA_EEELi512ENS_10bfloat16_tEfNS_4arch4Sm90ELb1ELb0ELb1ELb1ELb0ELb1ELb0ELb0ELb0ELb1ELb0ELb0EEENS1_21CollectiveEpilogueFwdINS6_IJSA_NS7_ILi512EEESA_EEES9_SC_SE_Li256ELb1ELb1ELb0ELb0EEENS1_36VarlenDynamicPersistentTileSchedulerILi64ELi64ELi256ELi128ELb0ELb1ELb1ELb1ELb1ELb1EEEEEEEEEvNT_6ParamsE --------------------------
	.section	.nv.info._ZN7cutlass13device_kernelIN5flash11enable_sm90INS1_16FlashAttnFwdSm90INS1_25CollectiveMainloopFwdSm90ILi2EN4cute5tupleIJNS5_1CILi1EEES8_S8_EEENS6_IJNS7_ILi64EEESA_SA_EEELi512ENS_10bfloat16_tEfNS_4arch4Sm90ELb1ELb0ELb1ELb1ELb0ELb1ELb0ELb0ELb0ELb1ELb0ELb0EEENS1_21CollectiveEpilogueFwdINS6_IJSA_NS7_ILi512EEESA_EEES9_SC_SE_Li256ELb1ELb1ELb0ELb0EEENS1_36VarlenDynamicPersistentTileSchedulerILi64ELi64ELi256ELi128ELb0ELb1ELb1ELb1ELb1ELb1EEEEEEEEEvNT_6ParamsE,"",@"SHT_CUDA_INFO"
	.sectionflags	@""
	.align	4


	//----- nvinfo : EIATTR_CUDA_API_VERSION
	.align		4
        /*0000*/ 	.byte	0x04, 0x37
        /*0002*/ 	.short	(.L_300 - .L_299)
.L_299:
        /*0004*/ 	.word	0x00000082


	//----- nvinfo : EIATTR_KPARAM_INFO
	.align		4
.L_300:
        /*0008*/ 	.byte	0x04, 0x17
        /*000a*/ 	.short	(.L_302 - .L_301)
.L_301:
        /*000c*/ 	.word	0x00000000
        /*0010*/ 	.short	0x0000
        /*0012*/ 	.short	0x0000
        /*0014*/ 	.byte	0x00, 0xf0, 0x01, 0x2a


	//----- nvinfo : EIATTR_SPARSE_MMA_MASK
	.align		4
.L_302:
        /*0018*/ 	.byte	0x03, 0x50
        /*001a*/ 	.short	0x0000


	//----- nvinfo : EIATTR_MAXREG_COUNT
	.align		4
        /*001c*/ 	.byte	0x03, 0x1b
        /*001e*/ 	.short	0x00a8


	//----- nvinfo : EIATTR_MERCURY_ISA_VERSION
	.align		4
        /*0020*/ 	.byte	0x03, 0x5f
        /*0022*/ 	.short	0x0101


	//----- nvinfo : EIATTR_VRC_CTA_INIT_COUNT
	.align		4
        /*0024*/ 	.byte	0x02, 0x4a
	.zero		1
	.zero		1


	//----- nvinfo : EIATTR_EXIT_INSTR_OFFSETS
	.align		4
        /*0028*/ 	.byte	0x04, 0x1c
        /*002a*/ 	.short	(.L_304 - .L_303)


	//   ....[0]....
.L_303:
        /*002c*/ 	.word	0x00000010


	//----- nvinfo : EIATTR_MAX_THREADS
	.align		4
.L_304:
        /*0030*/ 	.byte	0x04, 0x05
        /*0032*/ 	.short	(.L_306 - .L_305)
.L_305:
        /*0034*/ 	.word	0x00000180
        /*0038*/ 	.word	0x00000001
        /*003c*/ 	.word	0x00000001


	//----- nvinfo : EIATTR_CBANK_PARAM_SIZE
	.align		4
.L_306:
        /*0040*/ 	.byte	0x03, 0x19
        /*0042*/ 	.short	0x0a80


	//----- nvinfo : EIATTR_PARAM_CBANK
	.align		4
        /*0044*/ 	.byte	0x04, 0x0a
        /*0046*/ 	.short	(.L_308 - .L_307)
	.align		4
.L_307:
        /*0048*/ 	.word	index@(.nv.constant0._ZN7cutlass13device_kernelIN5flash11enable_sm90INS1_16FlashAttnFwdSm90INS1_25CollectiveMainloopFwdSm90ILi2EN4cute5tupleIJNS5_1CILi1EEES8_S8_EEENS6_IJNS7_ILi64EEESA_SA_EEELi512ENS_10bfloat16_tEfNS_4arch4Sm90ELb1ELb0ELb1ELb1ELb0ELb1ELb0ELb0ELb0ELb1ELb0ELb0EEENS1_21CollectiveEpilogueFwdINS6_IJSA_NS7_ILi512EEESA_EEES9_SC_SE_Li256ELb1ELb1ELb0ELb0EEENS1_36VarlenDynamicPersistentTileSchedulerILi64ELi64ELi256ELi128ELb0ELb1ELb1ELb1ELb1ELb1EEEEEEEEEvNT_6ParamsE)
        /*004c*/ 	.short	0x0380
        /*004e*/ 	.short	0x0a80


	//----- nvinfo : EIATTR_SW_WAR
	.align		4
.L_308:
        /*0050*/ 	.byte	0x04, 0x36
        /*0052*/ 	.short	(.L_310 - .L_309)
.L_309:
        /*0054*/ 	.word	0x00000008
.L_310:


//--------------------- .nv.info._ZN7cutlass13device_kernelIN5flash11enable_sm90INS1_16FlashAttnFwdSm90INS1_25CollectiveMainloopFwdSm90ILi2EN4cute5tupleIJNS5_1CILi1EEES8_S8_EEENS6_IJNS7_ILi64EEESA_SA_EEELi512ENS_10bfloat16_tEfNS_4arch4Sm90ELb1ELb0ELb1ELb1ELb0ELb0ELb1ELb0ELb0ELb1ELb0ELb0EEENS1_21CollectiveEpilogueFwdINS6_IJSA_NS7_ILi512EEESA_EEES9_SC_SE_Li256ELb1ELb1ELb0ELb0EEENS1_36VarlenDynamicPersistentTileSchedulerILi64ELi64ELi256ELi128ELb0ELb1ELb1ELb1ELb1ELb1EEEEEEEEEvNT_6ParamsE --------------------------
	.section	.nv.info._ZN7cutlass13device_kernelIN5flash11enable_sm90INS1_16FlashAttnFwdSm90INS1_25CollectiveMainloopFwdSm90ILi2EN4cute5tupleIJNS5_1CILi1EEES8_S8_EEENS6_IJNS7_ILi64EEESA_SA_EEELi512ENS_10bfloat16_tEfNS_4arch4Sm90ELb1ELb0ELb1ELb1ELb0ELb0ELb1ELb0ELb0ELb1ELb0ELb0EEENS1_21CollectiveEpilogueFwdINS6_IJSA_NS7_ILi512EEESA_EEES9_SC_SE_Li256ELb1ELb1ELb0ELb0EEENS1_36VarlenDynamicPersistentTileSchedulerILi64ELi64ELi256ELi128ELb0ELb1ELb1ELb1ELb1ELb1EEEEEEEEEvNT_6ParamsE,"",@"SHT_CUDA_INFO"
	.sectionflags	@""
	.align	4


	//----- nvinfo : EIATTR_CUDA_API_VERSION
	.align		4
        /*0000*/ 	.byte	0x04, 0x37
        /*0002*/ 	.short	(.L_312 - .L_311)
.L_311:
        /*0004*/ 	.word	0x00000082


	//----- nvinfo : EIATTR_KPARAM_INFO
	.align		4
.L_312:
        /*0008*/ 	.byte	0x04, 0x17
        /*000a*/ 	.short	(.L_314 - .L_313)
.L_313:
        /*000c*/ 	.word	0x00000000
        /*0010*/ 	.short	0x0000
        /*0012*/ 	.short	0x0000
        /*0014*/ 	.byte	0x00, 0xf0, 0x01, 0x2e


	//----- nvinfo : EIATTR_SPARSE_MMA_MASK
	.align		4
.L_314:
        /*0018*/ 	.byte	0x03, 0x50
        /*001a*/ 	.short	0x0000


	//----- nvinfo : EIATTR_MAXREG_COUNT
	.align		4
        /*001c*/ 	.byte	0x03, 0x1b
        /*001e*/ 	.short	0x00a8


	//----- nvinfo : EIATTR_MERCURY_ISA_VERSION
	.align		4
        /*0020*/ 	.byte	0x03, 0x5f
        /*0022*/ 	.short	0x0101


	//----- nvinfo : EIATTR_VRC_CTA_INIT_COUNT
	.align		4
        /*0024*/ 	.byte	0x02, 0x4a
	.zero		1
	.zero		1


	//----- nvinfo : EIATTR_EXIT_INSTR_OFFSETS
	.align		4
        /*0028*/ 	.byte	0x04, 0x1c
        /*002a*/ 	.short	(.L_316 - .L_315)


	//   ....[0]....
.L_315:
        /*002c*/ 	.word	0x00000010


	//----- nvinfo : EIATTR_MAX_THREADS
	.align		4
.L_316:
        /*0030*/ 	.byte	0x04, 0x05
        /*0032*/ 	.short	(.L_318 - .L_317)
.L_317:
        /*0034*/ 	.word	0x00000180
        /*0038*/ 	.word	0x00000001
        /*003c*/ 	.word	0x00000001


	//----- nvinfo : EIATTR_CBANK_PARAM_SIZE
	.align		4
.L_318:
        /*0040*/ 	.byte	0x03, 0x19
        /*0042*/ 	.short	0x0b80


	//----- nvinfo : EIATTR_PARAM_CBANK
	.align		4
        /*0044*/ 	.byte	0x04, 0x0a
        /*0046*/ 	.short	(.L_320 - .L_319)
	.align		4
.L_319:
        /*0048*/ 	.word	index@(.nv.constant0._ZN7cutlass13device_kernelIN5flash11enable_sm90INS1_16FlashAttnFwdSm90INS1_25CollectiveMainloopFwdSm90ILi2EN4cute5tupleIJNS5_1CILi1EEES8_S8_EEENS6_IJNS7_ILi64EEESA_SA_EEELi512ENS_10bfloat16_tEfNS_4arch4Sm90ELb1ELb0ELb1ELb1ELb0ELb0ELb1ELb0ELb0ELb1ELb0ELb0EEENS1_21CollectiveEpilogueFwdINS6_IJSA_NS7_ILi512EEESA_EEES9_SC_SE_Li256ELb1ELb1ELb0ELb0EEENS1_36VarlenDynamicPersistentTileSchedulerILi64ELi64ELi256ELi128ELb0ELb1ELb1ELb1ELb1ELb1EEEEEEEEEvNT_6ParamsE)
        /*004c*/ 	.short	0x0380
        /*004e*/ 	.short	0x0b80


	//----- nvinfo : EIATTR_SW_WAR
	.align		4
.L_320:
        /*0050*/ 	.byte	0x04, 0x36
        /*0052*/ 	.short	(.L_322 - .L_321)
.L_321:
        /*0054*/ 	.word	0x00000008
.L_322:


//--------------------- .nv.info._ZN7cutlass13device_kernelIN5flash11enable_sm90INS1_16FlashAttnFwdSm90INS1_25CollectiveMainloopFwdSm90ILi2EN4cute5tupleIJNS5_1CILi1EEES8_S8_EEENS6_IJNS7_ILi64EEESA_SA_EEELi512ENS_10bfloat16_tEfNS_4arch4Sm90ELb1ELb0ELb1ELb1ELb0ELb1ELb1ELb0ELb0ELb1ELb0ELb0EEENS1_21CollectiveEpilogueFwdINS6_IJSA_NS7_ILi512EEESA_EEES9_SC_SE_Li256ELb1ELb1ELb0ELb0EEENS1_36VarlenDynamicPersistentTileSchedulerILi64ELi64ELi256ELi128ELb0ELb1ELb1ELb1ELb1ELb1EEEEEEEEEvNT_6ParamsE --------------------------
	.section	.nv.info._ZN7cutlass13device_kernelIN5flash11enable_sm90INS1_16FlashAttnFwdSm90INS1_25CollectiveMainloopFwdSm90ILi2EN4cute5tupleIJNS5_1CILi1EEES8_S8_EEENS6_IJNS7_ILi64EEESA_SA_EEELi512ENS_10bfloat16_tEfNS_4arch4Sm90ELb1ELb0ELb1ELb1ELb0ELb1ELb1ELb0ELb0ELb1ELb0ELb0EEENS1_21CollectiveEpilogueFwdINS6_IJSA_NS7_ILi512EEESA_EEES9_SC_SE_Li256ELb1ELb1ELb0ELb0EEENS1_36VarlenDynamicPersistentTileSchedulerILi64ELi64ELi256ELi128ELb0ELb1ELb1ELb1ELb1ELb1EEEEEEEEEvNT_6ParamsE,"",@"SHT_CUDA_INFO"
	.sectionflags	@""
	.align	4


	//----- nvinfo : EIATTR_CUDA_API_VERSION
	.align		4
        /*0000*/ 	.byte	0x04, 0x37
        /*0002*/ 	.short	(.L_324 - .L_323)
.L_323:
        /*0004*/ 	.word	0x00000082


	//----- nvinfo : EIATTR_KPARAM_INFO
	.align		4
.L_324:
        /*0008*/ 	.byte	0x04, 0x17
        /*000a*/ 	.short	(.L_326 - .L_325)
.L_325:
        /*000c*/ 	.word	0x00000000
        /*0010*/ 	.short	0x0000
        /*0012*/ 	.short	0x0000
        /*0014*/ 	.byte	0x00, 0xf0, 0x01, 0x2e


	//----- nvinfo : EIATTR_SPARSE_MMA_MASK
	.align		4
.L_326:
        /*0018*/ 	.byte	0x03, 0x50
        /*001a*/ 	.short	0x0000


	//----- nvinfo : EIATTR_MAXREG_COUNT
	.align		4
        /*001c*/ 	.byte	0x03, 0x1b
        /*001e*/ 	.short	0x00a8


	//----- nvinfo : EIATTR_MERCURY_ISA_VERSION
	.align		4
        /*0020*/ 	.byte	0x03, 0x5f
        /*0022*/ 	.short	0x0101


	//----- nvinfo : EIATTR_VRC_CTA_INIT_COUNT
	.align		4
        /*0024*/ 	.byte	0x02, 0x4a
	.zero		1
	.zero		1


	//----- nvinfo : EIATTR_EXIT_INSTR_OFFSETS
	.align		4
        /*0028*/ 	.byte	0x04, 0x1c
        /*002a*/ 	.short	(.L_328 - .L_327)


	//   ....[0]....
.L_327:
        /*002c*/ 	.word	0x00000010


	//----- nvinfo : EIATTR_MAX_THREADS
	.align		4
.L_328:
        /*0030*/ 	.byte	0x04, 0x05
        /*0032*/ 	.short	(.L_330 - .L_329)
.L_329:
        /*0034*/ 	.word	0x00000180
        /*0038*/ 	.word	0x00000001
        /*003c*/ 	.word	0x00000001


	//----- nvinfo : EIATTR_CBANK_PARAM_SIZE
	.align		4
.L_330:
        /*0040*/ 	.byte	0x03, 0x19
        /*0042*/ 	.short	0x0b80


	//----- nvinfo : EIATTR_PARAM_CBANK
	.align		4
        /*0044*/ 	.byte	0x04, 0x0a
        /*0046*/ 	.short	(.L_332 - .L_331)
	.align		4
.L_331:
        /*0048*/ 	.word	index@(.nv.constant0._ZN7cutlass13device_kernelIN5flash11enable_sm90INS1_16FlashAttnFwdSm90INS1_25CollectiveMainloopFwdSm90ILi2EN4cute5tupleIJNS5_1CILi1EEES8_S8_EEENS6_IJNS7_ILi64EEESA_SA_EEELi512ENS_10bfloat16_tEfNS_4arch4Sm90ELb1ELb0ELb1ELb1ELb0ELb1ELb1ELb0ELb0ELb1ELb0ELb0EEENS1_21CollectiveEpilogueFwdINS6_IJSA_NS7_ILi512EEESA_EEES9_SC_SE_Li256ELb1ELb1ELb0ELb0EEENS1_36VarlenDynamicPersistentTileSchedulerILi64ELi64ELi256ELi128ELb0ELb1ELb1ELb1ELb1ELb1EEEEEEEEEvNT_6ParamsE)
        /*004c*/ 	.short	0x0380
        /*004e*/ 	.short	0x0b80


	//----- nvinfo : EIATTR_SW_WAR
	.align		4
.L_332:
        /*0050*/ 	.byte	0x04, 0x36
        /*0052*/ 	.short	(.L_334 - .L_333)
.L_333:
        /*0054*/ 	.word	0x00000008
.L_334:


//--------------------- .nv.callgraph             --------------------------
	.section	.nv.callgraph,"",@"SHT_CUDA_CALLGRAPH"
	.align	4
	.sectionentsize	8
	.align		4
        /*0000*/ 	.word	0x00000000
	.align		4
        /*0004*/ 	.word	0xffffffff
	.align		4
        /*0008*/ 	.word	0x00000000
	.align		4
        /*000c*/ 	.word	0xfffffffe
	.align		4
        /*0010*/ 	.word	0x00000000
	.align		4
        /*0014*/ 	.word	0xfffffffd
	.align		4
        /*0018*/ 	.word	0x00000000
	.align		4
        /*001c*/ 	.word	0xfffffffc


//--------------------- .nv.constant4             --------------------------
	.section	.nv.constant4,"a",@progbits
	.align	8
	.align		8
.nv.constant4:
        /*0000*/ 	.dword	_ZN85_INTERNAL_88615ea0_49_flash_fwd_hdim64_512_bf16_softcap_packgqa_sm90_cu_49158569_34634cuda3std3__45__cpo5beginE
	.align		8
        /*0008*/ 	.dword	_ZN85_INTERNAL_88615ea0_49_flash_fwd_hdim64_512_bf16_softcap_packgqa_sm90_cu_49158569_34634cuda3std3__45__cpo3endE
	.align		8
        /*0010*/ 	.dword	_ZN85_INTERNAL_88615ea0_49_flash_fwd_hdim64_512_bf16_softcap_packgqa_sm90_cu_49158569_34634cuda3std3__45__cpo6cbeginE
	.align		8
        /*0018*/ 	.dword	_ZN85_INTERNAL_88615ea0_49_flash_fwd_hdim64_512_bf16_softcap_packgqa_sm90_cu_49158569_34634cuda3std3__45__cpo4cendE
	.align		8
        /*0020*/ 	.dword	_ZN85_INTERNAL_88615ea0_49_flash_fwd_hdim64_512_bf16_softcap_packgqa_sm90_cu_49158569_34634cuda3std3__487_GLOBAL__N__88615ea0_49_flash_fwd_hdim64_512_bf16_softcap_packgqa_sm90_cu_49158569_34636ignoreE
	.align		8
        /*0028*/ 	.dword	_ZN85_INTERNAL_88615ea0_49_flash_fwd_hdim64_512_bf16_softcap_packgqa_sm90_cu_49158569_34634cuda3std3__419piecewise_constructE
	.align		8
        /*0030*/ 	.dword	_ZN85_INTERNAL_88615ea0_49_flash_fwd_hdim64_512_bf16_softcap_packgqa_sm90_cu_49158569_34634cuda3std3__48in_placeE
	.align		8
        /*0038*/ 	.dword	_ZN85_INTERNAL_88615ea0_49_flash_fwd_hdim64_512_bf16_softcap_packgqa_sm90_cu_49158569_34634cuda3std6ranges3__45__cpo4swapE
	.align		8
        /*0040*/ 	.dword	_ZN85_INTERNAL_88615ea0_49_flash_fwd_hdim64_512_bf16_softcap_packgqa_sm90_cu_49158569_34634cuda3std6ranges3__45__cpo9iter_moveE
	.align		8
        /*0048*/ 	.dword	_ZN85_INTERNAL_88615ea0_49_flash_fwd_hdim64_512_bf16_softcap_packgqa_sm90_cu_49158569_34634cute7productE
	.align		8
        /*0050*/ 	.dword	_ZN85_INTERNAL_88615ea0_49_flash_fwd_hdim64_512_bf16_softcap_packgqa_sm90_cu_49158569_34634cute1_E


//--------------------- .text._ZN7cutlass13device_kernelIN5flash11enable_sm90INS1_16FlashAttnFwdSm90INS1_25CollectiveMainloopFwdSm90ILi2EN4cute5tupleIJNS5_1CILi1EEES8_S8_EEENS6_IJNS7_ILi64EEESA_SA_EEELi512ENS_10bfloat16_tEfNS_4arch4Sm90ELb0ELb0ELb1ELb0ELb0ELb0ELb0ELb0ELb0ELb1ELb0ELb0EEENS1_21CollectiveEpilogueFwdINS6_IJSA_NS7_ILi512EEESA_EEES9_SC_SE_Li256ELb0ELb1ELb0ELb0EEENS1_29StaticPersistentTileSchedulerILb0EEEEEEEEEvNT_6ParamsE --------------------------
	.section	.text._ZN7cutlass13device_kernelIN5flash11enable_sm90INS1_16FlashAttnFwdSm90INS1_25CollectiveMainloopFwdSm90ILi2EN4cute5tupleIJNS5_1CILi1EEES8_S8_EEENS6_IJNS7_ILi64EEESA_SA_EEELi512ENS_10bfloat16_tEfNS_4arch4Sm90ELb0ELb0ELb1ELb0ELb0ELb0ELb0ELb0ELb0ELb1ELb0ELb0EEENS1_21CollectiveEpilogueFwdINS6_IJSA_NS7_ILi512EEESA_EEES9_SC_SE_Li256ELb0ELb1ELb0ELb0EEENS1_29StaticPersistentTileSchedulerILb0EEEEEEEEEvNT_6ParamsE,"ax",@progbits
	.align	128
.text._ZN7cutlass13device_kernelIN5flash11enable_sm90INS1_16FlashAttnFwdSm90INS1_25CollectiveMainloopFwdSm90ILi2EN4cute5tupleIJNS5_1CILi1EEES8_S8_EEENS6_IJNS7_ILi64EEESA_SA_EEELi512ENS_10bfloat16_tEfNS_4arch4Sm90ELb0ELb0ELb1ELb0ELb0ELb0ELb0ELb0ELb0ELb1ELb0ELb0EEENS1_21CollectiveEpilogueFwdINS6_IJSA_NS7_ILi512EEESA_EEES9_SC_SE_Li256ELb0ELb1ELb0ELb0EEENS1_29StaticPersistentTileSchedulerILb0EEEEEEEEEvNT_6ParamsE:
        .type           _ZN7cutlass13device_kernelIN5flash11enable_sm90INS1_16FlashAttnFwdSm90INS1_25CollectiveMainloopFwdSm90ILi2EN4cute5tupleIJNS5_1CILi1EEES8_S8_EEENS6_IJNS7_ILi64EEESA_SA_EEELi512ENS_10bfloat16_tEfNS_4arch4Sm90ELb0ELb0ELb1ELb0ELb0ELb0ELb0ELb0ELb0ELb1ELb0ELb0EEENS1_21CollectiveEpilogueFwdINS6_IJSA_NS7_ILi512EEESA_EEES9_SC_SE_Li256ELb0ELb1ELb0ELb0EEENS1_29StaticPersistentTileSchedulerILb0EEEEEEEEEvNT_6ParamsE,@function
        .size           _ZN7cutlass13device_kernelIN5flash11enable_sm90INS1_16FlashAttnFwdSm90INS1_25CollectiveMainloopFwdSm90ILi2EN4cute5tupleIJNS5_1CILi1EEES8_S8_EEENS6_IJNS7_ILi64EEESA_SA_EEELi512ENS_10bfloat16_tEfNS_4arch4Sm90ELb0ELb0ELb1ELb0ELb0ELb0ELb0ELb0ELb0ELb1ELb0ELb0EEENS1_21CollectiveEpilogueFwdINS6_IJSA_NS7_ILi512EEESA_EEES9_SC_SE_Li256ELb0ELb1ELb0ELb0EEENS1_29StaticPersistentTileSchedulerILb0EEEEEEEEEvNT_6ParamsE,(.L_x_18 - _ZN7cutlass13device_kernelIN5flash11enable_sm90INS1_16FlashAttnFwdSm90INS1_25CollectiveMainloopFwdSm90ILi2EN4cute5tupleIJNS5_1CILi1EEES8_S8_EEENS6_IJNS7_ILi64EEESA_SA_EEELi512ENS_10bfloat16_tEfNS_4arch4Sm90ELb0ELb0ELb1ELb0ELb0ELb0ELb0ELb0ELb0ELb1ELb0ELb0EEENS1_21CollectiveEpilogueFwdINS6_IJSA_NS7_ILi512EEESA_EEES9_SC_SE_Li256ELb0ELb1ELb0ELb0EEENS1_29StaticPersistentTileSchedulerILb0EEEEEEEEEvNT_6ParamsE)
        .other          _ZN7cutlass13device_kernelIN5flash11enable_sm90INS1_16FlashAttnFwdSm90INS1_25CollectiveMainloopFwdSm90ILi2EN4cute5tupleIJNS5_1CILi1EEES8_S8_EEENS6_IJNS7_ILi64EEESA_SA_EEELi512ENS_10bfloat16_tEfNS_4arch4Sm90ELb0ELb0ELb1ELb0ELb0ELb0ELb0ELb0ELb0ELb1ELb0ELb0EEENS1_21CollectiveEpilogueFwdINS6_IJSA_NS7_ILi512EEESA_EEES9_SC_SE_Li256ELb0ELb1ELb0ELb0EEENS1_29StaticPersistentTileSchedulerILb0EEEEEEEEEvNT_6ParamsE,@"STO_CUDA_ENTRY STV_DEFAULT"
_ZN7cutlass13device_kernelIN5flash11enable_sm90INS1_16FlashAttnFwdSm90INS1_25CollectiveMainloopFwdSm90ILi2EN4cute5tupleIJNS5_1CILi1EEES8_S8_EEENS6_IJNS7_ILi64EEESA_SA_EEELi512ENS_10bfloat16_tEfNS_4arch4Sm90ELb0ELb0ELb1ELb0ELb0ELb0ELb0ELb0ELb0ELb1ELb0ELb0EEENS1_21CollectiveEpilogueFwdINS6_IJSA_NS7_ILi512EEESA_EEES9_SC_SE_Li256ELb0ELb1ELb0ELb0EEENS1_29StaticPersistentTileSchedulerILb0EEEEEEEEEvNT_6ParamsE:
[----:B------:R-:W-:Y:S01]  /*0000*/  LDC R1, c[0x0][0x37c] ;  /* 0x0000df00ff017b82 */ /* 0x000fe20000000800 */
[----:B------:R-:W-:Y:S05]  /*0010*/  EXIT ;  /* 0x000000000000794d */ /* 0x000fea0003800000 */
.L_x_0:
[----:B------:R-:W-:-:S00]  /*0020*/  BRA `(.L_x_0) ;  /* 0xfffffffc00fc7947 */ /* 0x000fc0000383ffff */
[----:B------:R-:W-:-:S00]  /*0030*/  NOP ;  /* 0x0000000000007918 */ /* 0x000fc00000000000 */
        /* <DEDUP_REMOVED lines=12> */
.L_x_18:


//--------------------- .text._ZN7cutlass13device_kernelIN5flash11enable_sm90INS1_16FlashAttnFwdSm90INS1_25CollectiveMainloopFwdSm90ILi2EN4cute5tupleIJNS5_1CILi1EEES8_S8_EEENS6_IJNS7_ILi64EEESA_SA_EEELi512ENS_10bfloat16_tEfNS_4arch4Sm90ELb0ELb0ELb1ELb0ELb0ELb0ELb1ELb0ELb0ELb1ELb0ELb0EEENS1_21CollectiveEpilogueFwdINS6_IJSA_NS7_ILi512EEESA_EEES9_SC_SE_Li256ELb0ELb1ELb0ELb0EEENS1_29StaticPersistentTileSchedulerILb0EEEEEEEEEvNT_6ParamsE --------------------------
	.section	.text._ZN7cutlass13device_kernelIN5flash11enable_sm90INS1_16FlashAttnFwdSm90INS1_25CollectiveMainloopFwdSm90ILi2EN4cute5tupleIJNS5_1CILi1EEES8_S8_EEENS6_IJNS7_ILi64EEESA_SA_EEELi512ENS_10bfloat16_tEfNS_4arch4Sm90ELb0ELb0ELb1ELb0ELb0ELb0ELb1ELb0ELb0ELb1ELb0ELb0EEENS1_21CollectiveEpilogueFwdINS6_IJSA_NS7_ILi512EEESA_EEES9_SC_SE_Li256ELb0ELb1ELb0ELb0EEENS1_29StaticPersistentTileSchedulerILb0EEEEEEEEEvNT_6ParamsE,"ax",@progbits
	.align	128
.text._ZN7cutlass13device_kernelIN5flash11enable_sm90INS1_16FlashAttnFwdSm90INS1_25CollectiveMainloopFwdSm90ILi2EN4cute5tupleIJNS5_1CILi1EEES8_S8_EEENS6_IJNS7_ILi64EEESA_SA_EEELi512ENS_10bfloat16_tEfNS_4arch4Sm90ELb0ELb0ELb1ELb0ELb0ELb0ELb1ELb0ELb0ELb1ELb0ELb0EEENS1_21CollectiveEpilogueFwdINS6_IJSA_NS7_ILi512EEESA_EEES9_SC_SE_Li256ELb0ELb1ELb0ELb0EEENS1_29StaticPersistentTileSchedulerILb0EEEEEEEEEvNT_6ParamsE:
        .type           _ZN7cutlass13device_kernelIN5flash11enable_sm90INS1_16FlashAttnFwdSm90INS1_25CollectiveMainloopFwdSm90ILi2EN4cute5tupleIJNS5_1CILi1EEES8_S8_EEENS6_IJNS7_ILi64EEESA_SA_EEELi512ENS_10bfloat16_tEfNS_4arch4Sm90ELb0ELb0ELb1ELb0ELb0ELb0ELb1ELb0ELb0ELb1ELb0ELb0EEENS1_21CollectiveEpilogueFwdINS6_IJSA_NS7_ILi512EEESA_EEES9_SC_SE_Li256ELb0ELb1ELb0ELb0EEENS1_29StaticPersistentTileSchedulerILb0EEEEEEEEEvNT_6ParamsE,@function
        .size           _ZN7cutlass13device_kernelIN5flash11enable_sm90INS1_16FlashAttnFwdSm90INS1_25CollectiveMainloopFwdSm90ILi2EN4cute5tupleIJNS5_1CILi1EEES8_S8_EEENS6_IJNS7_ILi64EEESA_SA_EEELi512ENS_10bfloat16_tEfNS_4arch4Sm90ELb0ELb0ELb1ELb0ELb0ELb0ELb1ELb0ELb0ELb1ELb0ELb0EEENS1_21CollectiveEpilogueFwdINS6_IJSA_NS7_ILi512EEESA_EEES9_SC_SE_Li256ELb0ELb1ELb0ELb0EEENS1_29StaticPersistentTileSchedulerILb0EEEEEEEEEvNT_6ParamsE,(.L_x_19 - _ZN7cutlass13device_kernelIN5flash11enable_sm90INS1_16FlashAttnFwdSm90INS1_25CollectiveMainloopFwdSm90ILi2EN4cute5tupleIJNS5_1CILi1EEES8_S8_EEENS6_IJNS7_ILi64EEESA_SA_EEELi512ENS_10bfloat16_tEfNS_4arch4Sm90ELb0ELb0ELb1ELb0ELb0ELb0ELb1ELb0ELb0ELb1ELb0ELb0EEENS1_21CollectiveEpilogueFwdINS6_IJSA_NS7_ILi512EEESA_EEES9_SC_SE_Li256ELb0ELb1ELb0ELb0EEENS1_29StaticPersistentTileSchedulerILb0EEEEEEEEEvNT_6ParamsE)
        .other          _ZN7cutlass13device_kernelIN5flash11enable_sm90INS1_16FlashAttnFwdSm90INS1_25CollectiveMainloopFwdSm90ILi2EN4cute5tupleIJNS5_1CILi1EEES8_S8_EEENS6_IJNS7_ILi64EEESA_SA_EEELi512ENS_10bfloat16_tEfNS_4arch4Sm90ELb0ELb0ELb1ELb0ELb0ELb0ELb1ELb0ELb0ELb1ELb0ELb0EEENS1_21CollectiveEpilogueFwdINS6_IJSA_NS7_ILi512EEESA_EEES9_SC_SE_Li256ELb0ELb1ELb0ELb0EEENS1_29StaticPersistentTileSchedulerILb0EEEEEEEEEvNT_6ParamsE,@"STO_CUDA_ENTRY STV_DEFAULT"
_ZN7cutlass13device_kernelIN5flash11enable_sm90INS1_16FlashAttnFwdSm90INS1_25CollectiveMainloopFwdSm90ILi2EN4cute5tupleIJNS5_1CILi1EEES8_S8_EEENS6_IJNS7_ILi64EEESA_SA_EEELi512ENS_10bfloat16_tEfNS_4arch4Sm90ELb0ELb0ELb1ELb0ELb0ELb0ELb1ELb0ELb0ELb1ELb0ELb0EEENS1_21CollectiveEpilogueFwdINS6_IJSA_NS7_ILi512EEESA_EEES9_SC_SE_Li256ELb0ELb1ELb0ELb0EEENS1_29StaticPersistentTileSchedulerILb0EEEEEEEEEvNT_6ParamsE:
[----:B------:R-:W-:Y:S01]  /*0000*/  LDC R1, c[0x0][0x37c] ;  /* 0x0000df00ff017b82 */ /* 0x000fe20000000800 */
[----:B------:R-:W-:Y:S05]  /*0010*/  EXIT ;  /* 0x000000000000794d */ /* 0x000fea0003800000 */
.L_x_1:
        /* <DEDUP_REMOVED lines=14> */
.L_x_19:


//--------------------- .text._ZN7cutlass13device_kernelIN5flash11enable_sm90INS1_16FlashAttnFwdSm90INS1_25CollectiveMainloopFwdSm90ILi2EN4cute5tupleIJNS5_1CILi1EEES8_S8_EEENS6_IJNS7_ILi64EEESA_SA_EEELi512ENS_10bfloat16_tEfNS_4arch4Sm90ELb0ELb0ELb1ELb1ELb0ELb0ELb0ELb0ELb0ELb1ELb0ELb0EEENS1_21CollectiveEpilogueFwdINS6_IJSA_NS7_ILi512EEESA_EEES9_SC_SE_Li256ELb1ELb1ELb0ELb0EEENS1_36VarlenDynamicPersistentTileSchedulerILi64ELi64ELi256ELi128ELb0ELb1ELb1ELb0ELb1ELb1EEEEEEEEEvNT_6ParamsE --------------------------
	.section	.text._ZN7cutlass13device_kernelIN5flash11enable_sm90INS1_16FlashAttnFwdSm90INS1_25CollectiveMainloopFwdSm90ILi2EN4cute5tupleIJNS5_1CILi1EEES8_S8_EEENS6_IJNS7_ILi64EEESA_SA_EEELi512ENS_10bfloat16_tEfNS_4arch4Sm90ELb0ELb0ELb1ELb1ELb0ELb0ELb0ELb0ELb0ELb1ELb0ELb0EEENS1_21CollectiveEpilogueFwdINS6_IJSA_NS7_ILi512EEESA_EEES9_SC_SE_Li256ELb1ELb1ELb0ELb0EEENS1_36VarlenDynamicPersistentTileSchedulerILi64ELi64ELi256ELi128ELb0ELb1ELb1ELb0ELb1ELb1EEEEEEEEEvNT_6ParamsE,"ax",@progbits
	.align	128
.text._ZN7cutlass13device_kernelIN5flash11enable_sm90INS1_16FlashAttnFwdSm90INS1_25CollectiveMainloopFwdSm90ILi2EN4cute5tupleIJNS5_1CILi1EEES8_S8_EEENS6_IJNS7_ILi64EEESA_SA_EEELi512ENS_10bfloat16_tEfNS_4arch4Sm90ELb0ELb0ELb1ELb1ELb0ELb0ELb0ELb0ELb0ELb1ELb0ELb0EEENS1_21CollectiveEpilogueFwdINS6_IJSA_NS7_ILi512EEESA_EEES9_SC_SE_Li256ELb1ELb1ELb0ELb0EEENS1_36VarlenDynamicPersistentTileSchedulerILi64ELi64ELi256ELi128ELb0ELb1ELb1ELb0ELb1ELb1EEEEEEEEEvNT_6ParamsE:
        .type           _ZN7cutlass13device_kernelIN5flash11enable_sm90INS1_16FlashAttnFwdSm90INS1_25CollectiveMainloopFwdSm90ILi2EN4cute5tupleIJNS5_1CILi1EEES8_S8_EEENS6_IJNS7_ILi64EEESA_SA_EEELi512ENS_10bfloat16_tEfNS_4arch4Sm90ELb0ELb0ELb1ELb1ELb0ELb0ELb0ELb0ELb0ELb1ELb0ELb0EEENS1_21CollectiveEpilogueFwdINS6_IJSA_NS7_ILi512EEESA_EEES9_SC_SE_Li256ELb1ELb1ELb0ELb0EEENS1_36VarlenDynamicPersistentTileSchedulerILi64ELi64ELi256ELi128ELb0ELb1ELb1ELb0ELb1ELb1EEEEEEEEEvNT_6ParamsE,@function
        .size           _ZN7cutlass13device_kernelIN5flash11enable_sm90INS1_16FlashAttnFwdSm90INS1_25CollectiveMainloopFwdSm90ILi2EN4cute5tupleIJNS5_1CILi1EEES8_S8_EEENS6_IJNS7_ILi64EEESA_SA_EEELi512ENS_10bfloat16_tEfNS_4arch4Sm90ELb0ELb0ELb1ELb1ELb0ELb0ELb0ELb0ELb0ELb1ELb0ELb0EEENS1_21CollectiveEpilogueFwdINS6_IJSA_NS7_ILi512EEESA_EEES9_SC_SE_Li256ELb1ELb1ELb0ELb0EEENS1_36VarlenDynamicPersistentTileSchedulerILi64ELi64ELi256ELi128ELb0ELb1ELb1ELb0ELb1ELb1EEEEEEEEEvNT_6ParamsE,(.L_x_20 - _ZN7cutlass13device_kernelIN5flash11enable_sm90INS1_16FlashAttnFwdSm90INS1_25CollectiveMainloopFwdSm90ILi2EN4cute5tupleIJNS5_1CILi1EEES8_S8_EEENS6_IJNS7_ILi64EEESA_SA_EEELi512ENS_10bfloat16_tEfNS_4arch4Sm90ELb0ELb0ELb1ELb1ELb0ELb0ELb0ELb0ELb0ELb1ELb0ELb0EEENS1_21CollectiveEpilogueFwdINS6_IJSA_NS7_ILi512EEESA_EEES9_SC_SE_Li256ELb1ELb1ELb0ELb0EEENS1_36VarlenDynamicPersistentTileSchedulerILi64ELi64ELi256ELi128ELb0ELb1ELb1ELb0ELb1ELb1EEEEEEEEEvNT_6ParamsE)
        .other          _ZN7cutlass13device_kernelIN5flash11enable_sm90INS1_16FlashAttnFwdSm90INS1_25CollectiveMainloopFwdSm90ILi2EN4cute5tupleIJNS5_1CILi1EEES8_S8_EEENS6_IJNS7_ILi64EEESA_SA_EEELi512ENS_10bfloat16_tEfNS_4arch4Sm90ELb0ELb0ELb1ELb1ELb0ELb0ELb0ELb0ELb0ELb1ELb0ELb0EEENS1_21CollectiveEpilogueFwdINS6_IJSA_NS7_ILi512EEESA_EEES9_SC_SE_Li256ELb1ELb1ELb0ELb0EEENS1_36VarlenDynamicPersistentTileSchedulerILi64ELi64ELi256ELi128ELb0ELb1ELb1ELb0ELb1ELb1EEEEEEEEEvNT_6ParamsE,@"STO_CUDA_ENTRY STV_DEFAULT"
_ZN7cutlass13device_kernelIN5flash11enable_sm90INS1_16FlashAttnFwdSm90INS1_25CollectiveMainloopFwdSm90ILi2EN4cute5tupleIJNS5_1CILi1EEES8_S8_EEENS6_IJNS7_ILi64EEESA_SA_EEELi512ENS_10bfloat16_tEfNS_4arch4Sm90ELb0ELb0ELb1ELb1ELb0ELb0ELb0ELb0ELb0ELb1ELb0ELb0EEENS1_21CollectiveEpilogueFwdINS6_IJSA_NS7_ILi512EEESA_EEES9_SC_SE_Li256ELb1ELb1ELb0ELb0EEENS1_36VarlenDynamicPersistentTileSchedulerILi64ELi64ELi256ELi128ELb0ELb1ELb1ELb0ELb1ELb1EEEEEEEEEvNT_6ParamsE:
[----:B------:R-:W-:Y:S01]  /*0000*/  LDC R1, c[0x0][0x37c] ;  /* 0x0000df00ff017b82 */ /* 0x000fe20000000800 */
[----:B------:R-:W-:Y:S05]  /*0010*/  EXIT ;  /* 0x000000000000794d */ /* 0x000fea0003800000 */
.L_x_2:
        /* <DEDUP_REMOVED lines=14> */
.L_x_20:


//--------------------- .text._ZN7cutlass13device_kernelIN5flash11enable_sm90INS1_16FlashAttnFwdSm90INS1_25CollectiveMainloopFwdSm90ILi2EN4cute5tupleIJNS5_1CILi1EEES8_S8_EEENS6_IJNS7_ILi64EEESA_SA_EEELi512ENS_10bfloat16_tEfNS_4arch4Sm90ELb0ELb0ELb1ELb1ELb0ELb1ELb0ELb0ELb0ELb1ELb0ELb0EEENS1_21CollectiveEpilogueFwdINS6_IJSA_NS7_ILi512EEESA_EEES9_SC_SE_Li256ELb1ELb1ELb0ELb0EEENS1_36VarlenDynamicPersistentTileSchedulerILi64ELi64ELi256ELi128ELb0ELb1ELb1ELb0ELb1ELb1EEEEEEEEEvNT_6ParamsE --------------------------
	.section	.text._ZN7cutlass13device_kernelIN5flash11enable_sm90INS1_16FlashAttnFwdSm90INS1_25CollectiveMainloopFwdSm90ILi2EN4cute5tupleIJNS5_1CILi1EEES8_S8_EEENS6_IJNS7_ILi64EEESA_SA_EEELi512ENS_10bfloat16_tEfNS_4arch4Sm90ELb0ELb0ELb1ELb1ELb0ELb1ELb0ELb0ELb0ELb1ELb0ELb0EEENS1_21CollectiveEpilogueFwdINS6_IJSA_NS7_ILi512EEESA_EEES9_SC_SE_Li256ELb1ELb1ELb0ELb0EEENS1_36VarlenDynamicPersistentTileSchedulerILi64ELi64ELi256ELi128ELb0ELb1ELb1ELb0ELb1ELb1EEEEEEEEEvNT_6ParamsE,"ax",@progbits
	.align	128
.text._ZN7cutlass13device_kernelIN5flash11enable_sm90INS1_16FlashAttnFwdSm90INS1_25CollectiveMainloopFwdSm90ILi2EN4cute5tupleIJNS5_1CILi1EEES8_S8_EEENS6_IJNS7_ILi64EEESA_SA_EEELi512ENS_10bfloat16_tEfNS_4arch4Sm90ELb0ELb0ELb1ELb1ELb0ELb1ELb0ELb0ELb0ELb1ELb0ELb0EEENS1_21CollectiveEpilogueFwdINS6_IJSA_NS7_ILi512EEESA_EEES9_SC_SE_Li256ELb1ELb1ELb0ELb0EEENS1_36VarlenDynamicPersistentTileSchedulerILi64ELi64ELi256ELi128ELb0ELb1ELb1ELb0ELb1ELb1EEEEEEEEEvNT_6ParamsE:
        .type           _ZN7cutlass13device_kernelIN5flash11enable_sm90INS1_16FlashAttnFwdSm90INS1_25CollectiveMainloopFwdSm90ILi2EN4cute5tupleIJNS5_1CILi1EEES8_S8_EEENS6_IJNS7_ILi64EEESA_SA_EEELi512ENS_10bfloat16_tEfNS_4arch4Sm90ELb0ELb0ELb1ELb1ELb0ELb1ELb0ELb0ELb0ELb1ELb0ELb0EEENS1_21CollectiveEpilogueFwdINS6_IJSA_NS7_ILi512EEESA_EEES9_SC_SE_Li256ELb1ELb1ELb0ELb0EEENS1_36VarlenDynamicPersistentTileSchedulerILi64ELi64ELi256ELi128ELb0ELb1ELb1ELb0ELb1ELb1EEEEEEEEEvNT_6ParamsE,@function
        .size           _ZN7cutlass13device_kernelIN5flash11enable_sm90INS1_16FlashAttnFwdSm90INS1_25CollectiveMainloopFwdSm90ILi2EN4cute5tupleIJNS5_1CILi1EEES8_S8_EEENS6_IJNS7_ILi64EEESA_SA_EEELi512ENS_10bfloat16_tEfNS_4arch4Sm90ELb0ELb0ELb1ELb1ELb0ELb1ELb0ELb0ELb0ELb1ELb0ELb0EEENS1_21CollectiveEpilogueFwdINS6_IJSA_NS7_ILi512EEESA_EEES9_SC_SE_Li256ELb1ELb1ELb0ELb0EEENS1_36VarlenDynamicPersistentTileSchedulerILi64ELi64ELi256ELi128ELb0ELb1ELb1ELb0ELb1ELb1EEEEEEEEEvNT_6ParamsE,(.L_x_21 - _ZN7cutlass13device_kernelIN5flash11enable_sm90INS1_16FlashAttnFwdSm90INS1_25CollectiveMainloopFwdSm90ILi2EN4cute5tupleIJNS5_1CILi1EEES8_S8_EEENS6_IJNS7_ILi64EEESA_SA_EEELi512ENS_10bfloat16_tEfNS_4arch4Sm90ELb0ELb0ELb1ELb1ELb0ELb1ELb0ELb0ELb0ELb1ELb0ELb0EEENS1_21CollectiveEpilogueFwdINS6_IJSA_NS7_ILi512EEESA_EEES9_SC_SE_Li256ELb1ELb1ELb0ELb0EEENS1_36VarlenDynamicPersistentTileSchedulerILi64ELi64ELi256ELi128ELb0ELb1ELb1ELb0ELb1ELb1EEEEEEEEEvNT_6ParamsE)
        .other          _ZN7cutlass13device_kernelIN5flash11enable_sm90INS1_16FlashAttnFwdSm90INS1_25CollectiveMainloopFwdSm90ILi2EN4cute5tupleIJNS5_1CILi1EEES8_S8_EEENS6_IJNS7_ILi64EEESA_SA_EEELi512ENS_10bfloat16_tEfNS_4arch4Sm90ELb0ELb0ELb1ELb1ELb0ELb1ELb0ELb0ELb0ELb1ELb0ELb0EEENS1_21CollectiveEpilogueFwdINS6_IJSA_NS7_ILi512EEESA_EEES9_SC_SE_Li256ELb1ELb1ELb0ELb0EEENS1_36VarlenDynamicPersistentTileSchedulerILi64ELi64ELi256ELi128ELb0ELb1ELb1ELb0ELb1ELb1EEEEEEEEEvNT_6ParamsE,@"STO_CUDA_ENTRY STV_DEFAULT"
_ZN7cutlass13device_kernelIN5flash11enable_sm90INS1_16FlashAttnFwdSm90INS1_25CollectiveMainloopFwdSm90ILi2EN4cute5tupleIJNS5_1CILi1EEES8_S8_EEENS6_IJNS7_ILi64EEESA_SA_EEELi512ENS_10bfloat16_tEfNS_4arch4Sm90ELb0ELb0ELb1ELb1ELb0ELb1ELb0ELb0ELb0ELb1ELb0ELb0EEENS1_21CollectiveEpilogueFwdINS6_IJSA_NS7_ILi512EEESA_EEES9_SC_SE_Li256ELb1ELb1ELb0ELb0EEENS1_36VarlenDynamicPersistentTileSchedulerILi64ELi64ELi256ELi128ELb0ELb1ELb1ELb0ELb1ELb1EEEEEEEEEvNT_6ParamsE:
[----:B------:R-:W-:Y:S01]  /*0000*/  LDC R1, c[0x0][0x37c] ;  /* 0x0000df00ff017b82 */ /* 0x000fe20000000800 */
[----:B------:R-:W-:Y:S05]  /*0010*/  EXIT ;  /* 0x000000000000794d */ /* 0x000fea0003800000 */
.L_x_3:
        /* <DEDUP_REMOVED lines=14> */
.L_x_21:


//--------------------- .text._ZN7cutlass13device_kernelIN5flash11enable_sm90INS1_16FlashAttnFwdSm90INS1_25CollectiveMainloopFwdSm90ILi2EN4cute5tupleIJNS5_1CILi1EEES8_S8_EEENS6_IJNS7_ILi64EEESA_SA_EEELi512ENS_10bfloat16_tEfNS_4arch4Sm90ELb0ELb0ELb1ELb1ELb0ELb0ELb1ELb0ELb0ELb1ELb0ELb0EEENS1_21CollectiveEpilogueFwdINS6_IJSA_NS7_ILi512EEESA_EEES9_SC_SE_Li256ELb1ELb1ELb0ELb0EEENS1_36VarlenDynamicPersistentTileSchedulerILi64ELi64ELi256ELi128ELb0ELb1ELb1ELb0ELb1ELb1EEEEEEEEEvNT_6ParamsE --------------------------
	.section	.text._ZN7cutlass13device_kernelIN5flash11enable_sm90INS1_16FlashAttnFwdSm90INS1_25CollectiveMainloopFwdSm90ILi2EN4cute5tupleIJNS5_1CILi1EEES8_S8_EEENS6_IJNS7_ILi64EEESA_SA_EEELi512ENS_10bfloat16_tEfNS_4arch4Sm90ELb0ELb0ELb1ELb1ELb0ELb0ELb1ELb0ELb0ELb1ELb0ELb0EEENS1_21CollectiveEpilogueFwdINS6_IJSA_NS7_ILi512EEESA_EEES9_SC_SE_Li256ELb1ELb1ELb0ELb0EEENS1_36VarlenDynamicPersistentTileSchedulerILi64ELi64ELi256ELi128ELb0ELb1ELb1ELb0ELb1ELb1EEEEEEEEEvNT_6ParamsE,"ax",@progbits
	.align	128
.text._ZN7cutlass13device_kernelIN5flash11enable_sm90INS1_16FlashAttnFwdSm90INS1_25CollectiveMainloopFwdSm90ILi2EN4cute5tupleIJNS5_1CILi1EEES8_S8_EEENS6_IJNS7_ILi64EEESA_SA_EEELi512ENS_10bfloat16_tEfNS_4arch4Sm90ELb0ELb0ELb1ELb1ELb0ELb0ELb1ELb0ELb0ELb1ELb0ELb0EEENS1_21CollectiveEpilogueFwdINS6_IJSA_NS7_ILi512EEESA_EEES9_SC_SE_Li256ELb1ELb1ELb0ELb0EEENS1_36VarlenDynamicPersistentTileSchedulerILi64ELi64ELi256ELi128ELb0ELb1ELb1ELb0ELb1ELb1EEEEEEEEEvNT_6ParamsE:
        .type           _ZN7cutlass13device_kernelIN5flash11enable_sm90INS1_16FlashAttnFwdSm90INS1_25CollectiveMainloopFwdSm90ILi2EN4cute5tupleIJNS5_1CILi1EEES8_S8_EEENS6_IJNS7_ILi64EEESA_SA_EEELi512ENS_10bfloat16_tEfNS_4arch4Sm90ELb0ELb0ELb1ELb1ELb0ELb0ELb1ELb0ELb0ELb1ELb0ELb0EEENS1_21CollectiveEpilogueFwdINS6_IJSA_NS7_ILi512EEESA_EEES9_SC_SE_Li256ELb1ELb1ELb0ELb0EEENS1_36VarlenDynamicPersistentTileSchedulerILi64ELi64ELi256ELi128ELb0ELb1ELb1ELb0ELb1ELb1EEEEEEEEEvNT_6ParamsE,@function
        .size           _ZN7cutlass13device_kernelIN5flash11enable_sm90INS1_16FlashAttnFwdSm90INS1_25CollectiveMainloopFwdSm90ILi2EN4cute5tupleIJNS5_1CILi1EEES8_S8_EEENS6_IJNS7_ILi64EEESA_SA_EEELi512ENS_10bfloat16_tEfNS_4arch4Sm90ELb0ELb0ELb1ELb1ELb0ELb0ELb1ELb0ELb0ELb1ELb0ELb0EEENS1_21CollectiveEpilogueFwdINS6_IJSA_NS7_ILi512EEESA_EEES9_SC_SE_Li256ELb1ELb1ELb0ELb0EEENS1_36VarlenDynamicPersistentTileSchedulerILi64ELi64ELi256ELi128ELb0ELb1ELb1ELb0ELb1ELb1EEEEEEEEEvNT_6ParamsE,(.L_x_22 - _ZN7cutlass13device_kernelIN5flash11enable_sm90INS1_16FlashAttnFwdSm90INS1_25CollectiveMainloopFwdSm90ILi2EN4cute5tupleIJNS5_1CILi1EEES8_S8_EEENS6_IJNS7_ILi64EEESA_SA_EEELi512ENS_10bfloat16_tEfNS_4arch4Sm90ELb0ELb0ELb1ELb1ELb0ELb0ELb1ELb0ELb0ELb1ELb0ELb0EEENS1_21CollectiveEpilogueFwdINS6_IJSA_NS7_ILi512EEESA_EEES9_SC_SE_Li256ELb1ELb1ELb0ELb0EEENS1_36VarlenDynamicPersistentTileSchedulerILi64ELi64ELi256ELi128ELb0ELb1ELb1ELb0ELb1ELb1EEEEEEEEEvNT_6ParamsE)
        .other          _ZN7cutlass13device_kernelIN5flash11enable_sm90INS1_16FlashAttnFwdSm90INS1_25CollectiveMainloopFwdSm90ILi2EN4cute5tupleIJNS5_1CILi1EEES8_S8_EEENS6_IJNS7_ILi64EEESA_SA_EEELi512ENS_10bfloat16_tEfNS_4arch4Sm90ELb0ELb0ELb1ELb1ELb0ELb0ELb1ELb0ELb0ELb1ELb0ELb0EEENS1_21CollectiveEpilogueFwdINS6_IJSA_NS7_ILi512EEESA_EEES9_SC_SE_Li256ELb1ELb1ELb0ELb0EEENS1_36VarlenDynamicPersistentTileSchedulerILi64ELi64ELi256ELi128ELb0ELb1ELb1ELb0ELb1ELb1EEEEEEEEEvNT_6ParamsE,@"STO_CUDA_ENTRY STV_DEFAULT"
_ZN7cutlass13device_kernelIN5flash11enable_sm90INS1_16FlashAttnFwdSm90INS1_25CollectiveMainloopFwdSm90ILi2EN4cute5tupleIJNS5_1CILi1EEES8_S8_EEENS6_IJNS7_ILi64EEESA_SA_EEELi512ENS_10bfloat16_tEfNS_4arch4Sm90ELb0ELb0ELb1ELb1ELb0ELb0ELb1ELb0ELb0ELb1ELb0ELb0EEENS1_21CollectiveEpilogueFwdINS6_IJSA_NS7_ILi512EEESA_EEES9_SC_SE_Li256ELb1ELb1ELb0ELb0EEENS1_36VarlenDynamicPersistentTileSchedulerILi64ELi64ELi256ELi128ELb0ELb1ELb1ELb0ELb1ELb1EEEEEEEEEvNT_6ParamsE:
[----:B------:R-:W-:Y:S01]  /*0000*/  LDC R1, c[0x0][0x37c] ;  /* 0x0000df00ff017b82 */ /* 0x000fe20000000800 */
[----:B------:R-:W-:Y:S05]  /*0010*/  EXIT ;  /* 0x000000000000794d */ /* 0x000fea0003800000 */
.L_x_4:
        /* <DEDUP_REMOVED lines=14> */
.L_x_22:


//--------------------- .text._ZN7cutlass13device_kernelIN5flash11enable_sm90INS1_16FlashAttnFwdSm90INS1_25CollectiveMainloopFwdSm90ILi2EN4cute5tupleIJNS5_1CILi1EEES8_S8_EEENS6_IJNS7_ILi64EEESA_SA_EEELi512ENS_10bfloat16_tEfNS_4arch4Sm90ELb0ELb0ELb1ELb1ELb0ELb1ELb1ELb0ELb0ELb1ELb0ELb0EEENS1_21CollectiveEpilogueFwdINS6_IJSA_NS7_ILi512EEESA_EEES9_SC_SE_Li256ELb1ELb1ELb0ELb0EEENS1_36VarlenDynamicPersistentTileSchedulerILi64ELi64ELi256ELi128ELb0ELb1ELb1ELb0ELb1ELb1EEEEEEEEEvNT_6ParamsE --------------------------
	.section	.text._ZN7cutlass13device_kernelIN5flash11enable_sm90INS1_16FlashAttnFwdSm90INS1_25CollectiveMainloopFwdSm90ILi2EN4cute5tupleIJNS5_1CILi1EEES8_S8_EEENS6_IJNS7_ILi64EEESA_SA_EEELi512ENS_10bfloat16_tEfNS_4arch4Sm90ELb0ELb0ELb1ELb1ELb0ELb1ELb1ELb0ELb0ELb1ELb0ELb0EEENS1_21CollectiveEpilogueFwdINS6_IJSA_NS7_ILi512EEESA_EEES9_SC_SE_Li256ELb1ELb1ELb0ELb0EEENS1_36VarlenDynamicPersistentTileSchedulerILi64ELi64ELi256ELi128ELb0ELb1ELb1ELb0ELb1ELb1EEEEEEEEEvNT_6ParamsE,"ax",@progbits
	.align	128
.text._ZN7cutlass13device_kernelIN5flash11enable_sm90INS1_16FlashAttnFwdSm90INS1_25CollectiveMainloopFwdSm90ILi2EN4cute5tupleIJNS5_1CILi1EEES8_S8_EEENS6_IJNS7_ILi64EEESA_SA_EEELi512ENS_10bfloat16_tEfNS_4arch4Sm90ELb0ELb0ELb1ELb1ELb0ELb1ELb1ELb0ELb0ELb1ELb0ELb0EEENS1_21CollectiveEpilogueFwdINS6_IJSA_NS7_ILi512EEESA_EEES9_SC_SE_Li256ELb1ELb1ELb0ELb0EEENS1_36VarlenDynamicPersistentTileSchedulerILi64ELi64ELi256ELi128ELb0ELb1ELb1ELb0ELb1ELb1EEEEEEEEEvNT_6ParamsE:
        .type           _ZN7cutlass13device_kernelIN5flash11enable_sm90INS1_16FlashAttnFwdSm90INS1_25CollectiveMainloopFwdSm90ILi2EN4cute5tupleIJNS5_1CILi1EEES8_S8_EEENS6_IJNS7_ILi64EEESA_SA_EEELi512ENS_10bfloat16_tEfNS_4arch4Sm90ELb0ELb0ELb1ELb1ELb0ELb1ELb1ELb0ELb0ELb1ELb0ELb0EEENS1_21CollectiveEpilogueFwdINS6_IJSA_NS7_ILi512EEESA_EEES9_SC_SE_Li256ELb1ELb1ELb0ELb0EEENS1_36VarlenDynamicPersistentTileSchedulerILi64ELi64ELi256ELi128ELb0ELb1ELb1ELb0ELb1ELb1EEEEEEEEEvNT_6ParamsE,@function
        .size           _ZN7cutlass13device_kernelIN5flash11enable_sm90INS1_16FlashAttnFwdSm90INS1_25CollectiveMainloopFwdSm90ILi2EN4cute5tupleIJNS5_1CILi1EEES8_S8_EEENS6_IJNS7_ILi64EEESA_SA_EEELi512ENS_10bfloat16_tEfNS_4arch4Sm90ELb0ELb0ELb1ELb1ELb0ELb1ELb1ELb0ELb0ELb1ELb0ELb0EEENS1_21CollectiveEpilogueFwdINS6_IJSA_NS7_ILi512EEESA_EEES9_SC_SE_Li256ELb1ELb1ELb0ELb0EEENS1_36VarlenDynamicPersistentTileSchedulerILi64ELi64ELi256ELi128ELb0ELb1ELb1ELb0ELb1ELb1EEEEEEEEEvNT_6ParamsE,(.L_x_23 - _ZN7cutlass13device_kernelIN5flash11enable_sm90INS1_16FlashAttnFwdSm90INS1_25CollectiveMainloopFwdSm90ILi2EN4cute5tupleIJNS5_1CILi1EEES8_S8_EEENS6_IJNS7_ILi64EEESA_SA_EEELi512ENS_10bfloat16_tEfNS_4arch4Sm90ELb0ELb0ELb1ELb1ELb0ELb1ELb1ELb0ELb0ELb1ELb0ELb0EEENS1_21CollectiveEpilogueFwdINS6_IJSA_NS7_ILi512EEESA_EEES9_SC_SE_Li256ELb1ELb1ELb0ELb0EEENS1_36VarlenDynamicPersistentTileSchedulerILi64ELi64ELi256ELi128ELb0ELb1ELb1ELb0ELb1ELb1EEEEEEEEEvNT_6ParamsE)
        .other          _ZN7cutlass13device_kernelIN5flash11enable_sm90INS1_16FlashAttnFwdSm90INS1_25CollectiveMainloopFwdSm90ILi2EN4cute5tupleIJNS5_1CILi1EEES8_S8_EEENS6_IJNS7_ILi64EEESA_SA_EEELi512ENS_10bfloat16_tEfNS_4arch4Sm90ELb0ELb0ELb1ELb1ELb0ELb1ELb1ELb0ELb0ELb1ELb0ELb0EEENS1_21CollectiveEpilogueFwdINS6_IJSA_NS7_ILi512EEESA_EEES9_SC_SE_Li256ELb1ELb1ELb0ELb0EEENS1_36VarlenDynamicPersistentTileSchedulerILi64ELi64ELi256ELi128ELb0ELb1ELb1ELb0ELb1ELb1EEEEEEEEEvNT_6ParamsE,@"STO_CUDA_ENTRY STV_DEFAULT"
_ZN7cutlass13device_kernelIN5flash11enable_sm90INS1_16FlashAttnFwdSm90INS1_25CollectiveMainloopFwdSm90ILi2EN4cute5tupleIJNS5_1CILi1EEES8_S8_EEENS6_IJNS7_ILi64EEESA_SA_EEELi512ENS_10bfloat16_tEfNS_4arch4Sm90ELb0ELb0ELb1ELb1ELb0ELb1ELb1ELb0ELb0ELb1ELb0ELb0EEENS1_21CollectiveEpilogueFwdINS6_IJSA_NS7_ILi512EEESA_EEES9_SC_SE_Li256ELb1ELb1ELb0ELb0EEENS1_36VarlenDynamicPersistentTileSchedulerILi64ELi64ELi256ELi128ELb0ELb1ELb1ELb0ELb1ELb1EEEEEEEEEvNT_6ParamsE:
[----:B------:R-:W-:Y:S01]  /*0000*/  LDC R1, c[0x0][0x37c] ;  /* 0x0000df00ff017b82 */ /* 0x000fe20000000800 */
[----:B------:R-:W-:Y:S05]  /*0010*/  EXIT ;  /* 0x000000000000794d */ /* 0x000fea0003800000 */
.L_x_5:
        /* <DEDUP_REMOVED lines=14> */
.L_x_23:


//--------------------- .text._ZN7cutlass13device_kernelIN5flash11enable_sm90INS1_16FlashAttnFwdSm90INS1_25CollectiveMainloopFwdSm90ILi2EN4cute5tupleIJNS5_1CILi1EEES8_S8_EEENS6_IJNS7_ILi64EEESA_SA_EEELi512ENS_10bfloat16_tEfNS_4arch4Sm90ELb0ELb1ELb1ELb0ELb0ELb0ELb0ELb0ELb0ELb1ELb0ELb0EEENS1_21CollectiveEpilogueFwdINS6_IJSA_NS7_ILi512EEESA_EEES9_SC_SE_Li256ELb0ELb1ELb0ELb0EEENS1_30DynamicPersistentTileSchedulerILi256ELi128ELb0ELb1ELb1EEEEEEEEEvNT_6ParamsE --------------------------
	.section	.text._ZN7cutlass13device_kernelIN5flash11enable_sm90INS1_16FlashAttnFwdSm90INS1_25CollectiveMainloopFwdSm90ILi2EN4cute5tupleIJNS5_1CILi1EEES8_S8_EEENS6_IJNS7_ILi64EEESA_SA_EEELi512ENS_10bfloat16_tEfNS_4arch4Sm90ELb0ELb1ELb1ELb0ELb0ELb0ELb0ELb0ELb0ELb1ELb0ELb0EEENS1_21CollectiveEpilogueFwdINS6_IJSA_NS7_ILi512EEESA_EEES9_SC_SE_Li256ELb0ELb1ELb0ELb0EEENS1_30DynamicPersistentTileSchedulerILi256ELi128ELb0ELb1ELb1EEEEEEEEEvNT_6ParamsE,"ax",@progbits
	.align	128
.text._ZN7cutlass13device_kernelIN5flash11enable_sm90INS1_16FlashAttnFwdSm90INS1_25CollectiveMainloopFwdSm90ILi2EN4cute5tupleIJNS5_1CILi1EEES8_S8_EEENS6_IJNS7_ILi64EEESA_SA_EEELi512ENS_10bfloat16_tEfNS_4arch4Sm90ELb0ELb1ELb1ELb0ELb0ELb0ELb0ELb0ELb0ELb1ELb0ELb0EEENS1_21CollectiveEpilogueFwdINS6_IJSA_NS7_ILi512EEESA_EEES9_SC_SE_Li256ELb0ELb1ELb0ELb0EEENS1_30DynamicPersistentTileSchedulerILi256ELi128ELb0ELb1ELb1EEEEEEEEEvNT_6ParamsE:
        .type           _ZN7cutlass13device_kernelIN5flash11enable_sm90INS1_16FlashAttnFwdSm90INS1_25CollectiveMainloopFwdSm90ILi2EN4cute5tupleIJNS5_1CILi1EEES8_S8_EEENS6_IJNS7_ILi64EEESA_SA_EEELi512ENS_10bfloat16_tEfNS_4arch4Sm90ELb0ELb1ELb1ELb0ELb0ELb0ELb0ELb0ELb0ELb1ELb0ELb0EEENS1_21CollectiveEpilogueFwdINS6_IJSA_NS7_ILi512EEESA_EEES9_SC_SE_Li256ELb0ELb1ELb0ELb0EEENS1_30DynamicPersistentTileSchedulerILi256ELi128ELb0ELb1ELb1EEEEEEEEEvNT_6ParamsE,@function
        .size           _ZN7cutlass13device_kernelIN5flash11enable_sm90INS1_16FlashAttnFwdSm90INS1_25CollectiveMainloopFwdSm90ILi2EN4cute5tupleIJNS5_1CILi1EEES8_S8_EEENS6_IJNS7_ILi64EEESA_SA_EEELi512ENS_10bfloat16_tEfNS_4arch4Sm90ELb0ELb1ELb1ELb0ELb0ELb0ELb0ELb0ELb0ELb1ELb0ELb0EEENS1_21CollectiveEpilogueFwdINS6_IJSA_NS7_ILi512EEESA_EEES9_SC_SE_Li256ELb0ELb1ELb0ELb0EEENS1_30DynamicPersistentTileSchedulerILi256ELi128ELb0ELb1ELb1EEEEEEEEEvNT_6ParamsE,(.L_x_24 - _ZN7cutlass13device_kernelIN5flash11enable_sm90INS1_16FlashAttnFwdSm90INS1_25CollectiveMainloopFwdSm90ILi2EN4cute5tupleIJNS5_1CILi1EEES8_S8_EEENS6_IJNS7_ILi64EEESA_SA_EEELi512ENS_10bfloat16_tEfNS_4arch4Sm90ELb0ELb1ELb1ELb0ELb0ELb0ELb0ELb0ELb0ELb1ELb0ELb0EEENS1_21CollectiveEpilogueFwdINS6_IJSA_NS7_ILi512EEESA_EEES9_SC_SE_Li256ELb0ELb1ELb0ELb0EEENS1_30DynamicPersistentTileSchedulerILi256ELi128ELb0ELb1ELb1EEEEEEEEEvNT_6ParamsE)
        .other          _ZN7cutlass13device_kernelIN5flash11enable_sm90INS1_16FlashAttnFwdSm90INS1_25CollectiveMainloopFwdSm90ILi2EN4cute5tupleIJNS5_1CILi1EEES8_S8_EEENS6_IJNS7_ILi64EEESA_SA_EEELi512ENS_10bfloat16_tEfNS_4arch4Sm90ELb0ELb1ELb1ELb0ELb0ELb0ELb0ELb0ELb0ELb1ELb0ELb0EEENS1_21CollectiveEpilogueFwdINS6_IJSA_NS7_ILi512EEESA_EEES9_SC_SE_Li256ELb0ELb1ELb0ELb0EEENS1_30DynamicPersistentTileSchedulerILi256ELi128ELb0ELb1ELb1EEEEEEEEEvNT_6ParamsE,@"STO_CUDA_ENTRY STV_DEFAULT"
_ZN7cutlass13device_kernelIN5flash11enable_sm90INS1_16FlashAttnFwdSm90INS1_25CollectiveMainloopFwdSm90ILi2EN4cute5tupleIJNS5_1CILi1EEES8_S8_EEENS6_IJNS7_ILi64EEESA_SA_EEELi512ENS_10bfloat16_tEfNS_4arch4Sm90ELb0ELb1ELb1ELb0ELb0ELb0ELb0ELb0ELb0ELb1ELb0ELb0EEENS1_21CollectiveEpilogueFwdINS6_IJSA_NS7_ILi512EEESA_EEES9_SC_SE_Li256ELb0ELb1ELb0ELb0EEENS1_30DynamicPersistentTileSchedulerILi256ELi128ELb0ELb1ELb1EEEEEEEEEvNT_6ParamsE:
[----:B------:R-:W-:Y:S01]  /*0000*/  LDC R1, c[0x0][0x37c] ;  /* 0x0000df00ff017b82 */ /* 0x000fe20000000800 */
[----:B------:R-:W-:Y:S05]  /*0010*/  EXIT ;  /* 0x000000000000794d */ /* 0x000fea0003800000 */
.L_x_6:
        /* <DEDUP_REMOVED lines=14> */
.L_x_24:


//--------------------- .text._ZN7cutlass13device_kernelIN5flash11enable_sm90INS1_16FlashAttnFwdSm90INS1_25CollectiveMainloopFwdSm90ILi2EN4cute5tupleIJNS5_1CILi1EEES8_S8_EEENS6_IJNS7_ILi64EEESA_SA_EEELi512ENS_10bfloat16_tEfNS_4arch4Sm90ELb0ELb1ELb1ELb0ELb0ELb0ELb1ELb0ELb0ELb1ELb0ELb0EEENS1_21CollectiveEpilogueFwdINS6_IJSA_NS7_ILi512EEESA_EEES9_SC_SE_Li256ELb0ELb1ELb0ELb0EEENS1_30DynamicPersistentTileSchedulerILi256ELi128ELb0ELb1ELb1EEEEEEEEEvNT_6ParamsE --------------------------
	.section	.text._ZN7cutlass13device_kernelIN5flash11enable_sm90INS1_16FlashAttnFwdSm90INS1_25CollectiveMainloopFwdSm90ILi2EN4cute5tupleIJNS5_1CILi1EEES8_S8_EEENS6_IJNS7_ILi64EEESA_SA_EEELi512ENS_10bfloat16_tEfNS_4arch4Sm90ELb0ELb1ELb1ELb0ELb0ELb0ELb1ELb0ELb0ELb1ELb0ELb0EEENS1_21CollectiveEpilogueFwdINS6_IJSA_NS7_ILi512EEESA_EEES9_SC_SE_Li256ELb0ELb1ELb0ELb0EEENS1_30DynamicPersistentTileSchedulerILi256ELi128ELb0ELb1ELb1EEEEEEEEEvNT_6ParamsE,"ax",@progbits
	.align	128
.text._ZN7cutlass13device_kernelIN5flash11enable_sm90INS1_16FlashAttnFwdSm90INS1_25CollectiveMainloopFwdSm90ILi2EN4cute5tupleIJNS5_1CILi1EEES8_S8_EEENS6_IJNS7_ILi64EEESA_SA_EEELi512ENS_10bfloat16_tEfNS_4arch4Sm90ELb0ELb1ELb1ELb0ELb0ELb0ELb1ELb0ELb0ELb1ELb0ELb0EEENS1_21CollectiveEpilogueFwdINS6_IJSA_NS7_ILi512EEESA_EEES9_SC_SE_Li256ELb0ELb1ELb0ELb0EEENS1_30DynamicPersistentTileSchedulerILi256ELi128ELb0ELb1ELb1EEEEEEEEEvNT_6ParamsE:
        .type           _ZN7cutlass13device_kernelIN5flash11enable_sm90INS1_16FlashAttnFwdSm90INS1_25CollectiveMainloopFwdSm90ILi2EN4cute5tupleIJNS5_1CILi1EEES8_S8_EEENS6_IJNS7_ILi64EEESA_SA_EEELi512ENS_10bfloat16_tEfNS_4arch4Sm90ELb0ELb1ELb1ELb0ELb0ELb0ELb1ELb0ELb0ELb1ELb0ELb0EEENS1_21CollectiveEpilogueFwdINS6_IJSA_NS7_ILi512EEESA_EEES9_SC_SE_Li256ELb0ELb1ELb0ELb0EEENS1_30DynamicPersistentTileSchedulerILi256ELi128ELb0ELb1ELb1EEEEEEEEEvNT_6ParamsE,@function
        .size           _ZN7cutlass13device_kernelIN5flash11enable_sm90INS1_16FlashAttnFwdSm90INS1_25CollectiveMainloopFwdSm90ILi2EN4cute5tupleIJNS5_1CILi1EEES8_S8_EEENS6_IJNS7_ILi64EEESA_SA_EEELi512ENS_10bfloat16_tEfNS_4arch4Sm90ELb0ELb1ELb1ELb0ELb0ELb0ELb1ELb0ELb0ELb1ELb0ELb0EEENS1_21CollectiveEpilogueFwdINS6_IJSA_NS7_ILi512EEESA_EEES9_SC_SE_Li256ELb0ELb1ELb0ELb0EEENS1_30DynamicPersistentTileSchedulerILi256ELi128ELb0ELb1ELb1EEEEEEEEEvNT_6ParamsE,(.L_x_25 - _ZN7cutlass13device_kernelIN5flash11enable_sm90INS1_16FlashAttnFwdSm90INS1_25CollectiveMainloopFwdSm90ILi2EN4cute5tupleIJNS5_1CILi1EEES8_S8_EEENS6_IJNS7_ILi64EEESA_SA_EEELi512ENS_10bfloat16_tEfNS_4arch4Sm90ELb0ELb1ELb1ELb0ELb0ELb0ELb1ELb0ELb0ELb1ELb0ELb0EEENS1_21CollectiveEpilogueFwdINS6_IJSA_NS7_ILi512EEESA_EEES9_SC_SE_Li256ELb0ELb1ELb0ELb0EEENS1_30DynamicPersistentTileSchedulerILi256ELi128ELb0ELb1ELb1EEEEEEEEEvNT_6ParamsE)
        .other          _ZN7cutlass13device_kernelIN5flash11enable_sm90INS1_16FlashAttnFwdSm90INS1_25CollectiveMainloopFwdSm90ILi2EN4cute5tupleIJNS5_1CILi1EEES8_S8_EEENS6_IJNS7_ILi64EEESA_SA_EEELi512ENS_10bfloat16_tEfNS_4arch4Sm90ELb0ELb1ELb1ELb0ELb0ELb0ELb1ELb0ELb0ELb1ELb0ELb0EEENS1_21CollectiveEpilogueFwdINS6_IJSA_NS7_ILi512EEESA_EEES9_SC_SE_Li256ELb0ELb1ELb0ELb0EEENS1_30DynamicPersistentTileSchedulerILi256ELi128ELb0ELb1ELb1EEEEEEEEEvNT_6ParamsE,@"STO_CUDA_ENTRY STV_DEFAULT"
_ZN7cutlass13device_kernelIN5flash11enable_sm90INS1_16FlashAttnFwdSm90INS1_25CollectiveMainloopFwdSm90ILi2EN4cute5tupleIJNS5_1CILi1EEES8_S8_EEENS6_IJNS7_ILi64EEESA_SA_EEELi512ENS_10bfloat16_tEfNS_4arch4Sm90ELb0ELb1ELb1ELb0ELb0ELb0ELb1ELb0ELb0ELb1ELb0ELb0EEENS1_21CollectiveEpilogueFwdINS6_IJSA_NS7_ILi512EEESA_EEES9_SC_SE_Li256ELb0ELb1ELb0ELb0EEENS1_30DynamicPersistentTileSchedulerILi256ELi128ELb0ELb1ELb1EEEEEEEEEvNT_6ParamsE:
[----:B------:R-:W-:Y:S01]  /*0000*/  LDC R1, c[0x0][0x37c] ;  /* 0x0000df00ff017b82 */ /* 0x000fe20000000800 */
[----:B------:R-:W-:Y:S05]  /*0010*/  EXIT ;  /* 0x000000000000794d */ /* 0x000fea0003800000 */
.L_x_7:
        /* <DEDUP_REMOVED lines=14> */
.L_x_25:


//--------------------- .text._ZN7cutlass13device_kernelIN5flash11enable_sm90INS1_16FlashAttnFwdSm90INS1_25CollectiveMainloopFwdSm90ILi2EN4cute5tupleIJNS5_1CILi1EEES8_S8_EEENS6_IJNS7_ILi64EEESA_SA_EEELi512ENS_10bfloat16_tEfNS_4arch4Sm90ELb0ELb1ELb1ELb1ELb0ELb0ELb0ELb0ELb0ELb1ELb0ELb0EEENS1_21CollectiveEpilogueFwdINS6_IJSA_NS7_ILi512EEESA_EEES9_SC_SE_Li256ELb1ELb1ELb0ELb0EEENS1_36VarlenDynamicPersistentTileSchedulerILi64ELi64ELi256ELi128ELb0ELb1ELb1ELb1ELb0ELb1EEEEEEEEEvNT_6ParamsE --------------------------
	.section	.text._ZN7cutlass13device_kernelIN5flash11enable_sm90INS1_16FlashAttnFwdSm90INS1_25CollectiveMainloopFwdSm90ILi2EN4cute5tupleIJNS5_1CILi1EEES8_S8_EEENS6_IJNS7_ILi64EEESA_SA_EEELi512ENS_10bfloat16_tEfNS_4arch4Sm90ELb0ELb1ELb1ELb1ELb0ELb0ELb0ELb0ELb0ELb1ELb0ELb0EEENS1_21CollectiveEpilogueFwdINS6_IJSA_NS7_ILi512EEESA_EEES9_SC_SE_Li256ELb1ELb1ELb0ELb0EEENS1_36VarlenDynamicPersistentTileSchedulerILi64ELi64ELi256ELi128ELb0ELb1ELb1ELb1ELb0ELb1EEEEEEEEEvNT_6ParamsE,"ax",@progbits
	.align	128
.text._ZN7cutlass13device_kernelIN5flash11enable_sm90INS1_16FlashAttnFwdSm90INS1_25CollectiveMainloopFwdSm90ILi2EN4cute5tupleIJNS5_1CILi1EEES8_S8_EEENS6_IJNS7_ILi64EEESA_SA_EEELi512ENS_10bfloat16_tEfNS_4arch4Sm90ELb0ELb1ELb1ELb1ELb0ELb0ELb0ELb0ELb0ELb1ELb0ELb0EEENS1_21CollectiveEpilogueFwdINS6_IJSA_NS7_ILi512EEESA_EEES9_SC_SE_Li256ELb1ELb1ELb0ELb0EEENS1_36VarlenDynamicPersistentTileSchedulerILi64ELi64ELi256ELi128ELb0ELb1ELb1ELb1ELb0ELb1EEEEEEEEEvNT_6ParamsE:
        .type           _ZN7cutlass13device_kernelIN5flash11enable_sm90INS1_16FlashAttnFwdSm90INS1_25CollectiveMainloopFwdSm90ILi2EN4cute5tupleIJNS5_1CILi1EEES8_S8_EEENS6_IJNS7_ILi64EEESA_SA_EEELi512ENS_10bfloat16_tEfNS_4arch4Sm90ELb0ELb1ELb1ELb1ELb0ELb0ELb0ELb0ELb0ELb1ELb0ELb0EEENS1_21CollectiveEpilogueFwdINS6_IJSA_NS7_ILi512EEESA_EEES9_SC_SE_Li256ELb1ELb1ELb0ELb0EEENS1_36VarlenDynamicPersistentTileSchedulerILi64ELi64ELi256ELi128ELb0ELb1ELb1ELb1ELb0ELb1EEEEEEEEEvNT_6ParamsE,@function
        .size           _ZN7cutlass13device_kernelIN5flash11enable_sm90INS1_16FlashAttnFwdSm90INS1_25CollectiveMainloopFwdSm90ILi2EN4cute5tupleIJNS5_1CILi1EEES8_S8_EEENS6_IJNS7_ILi64EEESA_SA_EEELi512ENS_10bfloat16_tEfNS_4arch4Sm90ELb0ELb1ELb1ELb1ELb0ELb0ELb0ELb0ELb0ELb1ELb0ELb0EEENS1_21CollectiveEpilogueFwdINS6_IJSA_NS7_ILi512EEESA_EEES9_SC_SE_Li256ELb1ELb1ELb0ELb0EEENS1_36VarlenDynamicPersistentTileSchedulerILi64ELi64ELi256ELi128ELb0ELb1ELb1ELb1ELb0ELb1EEEEEEEEEvNT_6ParamsE,(.L_x_26 - _ZN7cutlass13device_kernelIN5flash11enable_sm90INS1_16FlashAttnFwdSm90INS1_25CollectiveMainloopFwdSm90ILi2EN4cute5tupleIJNS5_1CILi1EEES8_S8_EEENS6_IJNS7_ILi64EEESA_SA_EEELi512ENS_10bfloat16_tEfNS_4arch4Sm90ELb0ELb1ELb1ELb1ELb0ELb0ELb0ELb0ELb0ELb1ELb0ELb0EEENS1_21CollectiveEpilogueFwdINS6_IJSA_NS7_ILi512EEESA_EEES9_SC_SE_Li256ELb1ELb1ELb0ELb0EEENS1_36VarlenDynamicPersistentTileSchedulerILi64ELi64ELi256ELi128ELb0ELb1ELb1ELb1ELb0ELb1EEEEEEEEEvNT_6ParamsE)
        .other          _ZN7cutlass13device_kernelIN5flash11enable_sm90INS1_16FlashAttnFwdSm90INS1_25CollectiveMainloopFwdSm90ILi2EN4cute5tupleIJNS5_1CILi1EEES8_S8_EEENS6_IJNS7_ILi64EEESA_SA_EEELi512ENS_10bfloat16_tEfNS_4arch4Sm90ELb0ELb1ELb1ELb1ELb0ELb0ELb0ELb0ELb0ELb1ELb0ELb0EEENS1_21CollectiveEpilogueFwdINS6_IJSA_NS7_ILi512EEESA_EEES9_SC_SE_Li256ELb1ELb1ELb0ELb0EEENS1_36VarlenDynamicPersistentTileSchedulerILi64ELi64ELi256ELi128ELb0ELb1ELb1ELb1ELb0ELb1EEEEEEEEEvNT_6ParamsE,@"STO_CUDA_ENTRY STV_DEFAULT"
_ZN7cutlass13device_kernelIN5flash11enable_sm90INS1_16FlashAttnFwdSm90INS1_25CollectiveMainloopFwdSm90ILi2EN4cute5tupleIJNS5_1CILi1EEES8_S8_EEENS6_IJNS7_ILi64EEESA_SA_EEELi512ENS_10bfloat16_tEfNS_4arch4Sm90ELb0ELb1ELb1ELb1ELb0ELb0ELb0ELb0ELb0ELb1ELb0ELb0EEENS1_21CollectiveEpilogueFwdINS6_IJSA_NS7_ILi512EEESA_EEES9_SC_SE_Li256ELb1ELb1ELb0ELb0EEENS1_36VarlenDynamicPersistentTileSchedulerILi64ELi64ELi256ELi128ELb0ELb1ELb1ELb1ELb0ELb1EEEEEEEEEvNT_6ParamsE:
[----:B------:R-:W-:Y:S01]  /*0000*/  LDC R1, c[0x0][0x37c] ;  /* 0x0000df00ff017b82 */ /* 0x000fe20000000800 */
[----:B------:R-:W-:Y:S05]  /*0010*/  EXIT ;  /* 0x000000000000794d */ /* 0x000fea0003800000 */
.L_x_8:
        /* <DEDUP_REMOVED lines=14> */
.L_x_26:


//--------------------- .text._ZN7cutlass13device_kernelIN5flash11enable_sm90INS1_16FlashAttnFwdSm90INS1_25CollectiveMainloopFwdSm90ILi2EN4cute5tupleIJNS5_1CILi1EEES8_S8_EEENS6_IJNS7_ILi64EEESA_SA_EEELi512ENS_10bfloat16_tEfNS_4arch4Sm90ELb0ELb1ELb1ELb1ELb0ELb1ELb0ELb0ELb0ELb1ELb0ELb0EEENS1_21CollectiveEpilogueFwdINS6_IJSA_NS7_ILi512EEESA_EEES9_SC_SE_Li256ELb1ELb1ELb0ELb0EEENS1_36VarlenDynamicPersistentTileSchedulerILi64ELi64ELi256ELi128ELb0ELb1ELb1ELb1ELb0ELb1EEEEEEEEEvNT_6ParamsE --------------------------
	.section	.text._ZN7cutlass13device_kernelIN5flash11enable_sm90INS1_16FlashAttnFwdSm90INS1_25CollectiveMainloopFwdSm90ILi2EN4cute5tupleIJNS5_1CILi1EEES8_S8_EEENS6_IJNS7_ILi64EEESA_SA_EEELi512ENS_10bfloat16_tEfNS_4arch4Sm90ELb0ELb1ELb1ELb1ELb0ELb1ELb0ELb0ELb0ELb1ELb0ELb0EEENS1_21CollectiveEpilogueFwdINS6_IJSA_NS7_ILi512EEESA_EEES9_SC_SE_Li256ELb1ELb1ELb0ELb0EEENS1_36VarlenDynamicPersistentTileSchedulerILi64ELi64ELi256ELi128ELb0ELb1ELb1ELb1ELb0ELb1EEEEEEEEEvNT_6ParamsE,"ax",@progbits
	.align	128
.text._ZN7cutlass13device_kernelIN5flash11enable_sm90INS1_16FlashAttnFwdSm90INS1_25CollectiveMainloopFwdSm90ILi2EN4cute5tupleIJNS5_1CILi1EEES8_S8_EEENS6_IJNS7_ILi64EEESA_SA_EEELi512ENS_10bfloat16_tEfNS_4arch4Sm90ELb0ELb1ELb1ELb1ELb0ELb1ELb0ELb0ELb0ELb1ELb0ELb0EEENS1_21CollectiveEpilogueFwdINS6_IJSA_NS7_ILi512EEESA_EEES9_SC_SE_Li256ELb1ELb1ELb0ELb0EEENS1_36VarlenDynamicPersistentTileSchedulerILi64ELi64ELi256ELi128ELb0ELb1ELb1ELb1ELb0ELb1EEEEEEEEEvNT_6ParamsE:
        .type           _ZN7cutlass13device_kernelIN5flash11enable_sm90INS1_16FlashAttnFwdSm90INS1_25CollectiveMainloopFwdSm90ILi2EN4cute5tupleIJNS5_1CILi1EEES8_S8_EEENS6_IJNS7_ILi64EEESA_SA_EEELi512ENS_10bfloat16_tEfNS_4arch4Sm90ELb0ELb1ELb1ELb1ELb0ELb1ELb0ELb0ELb0ELb1ELb0ELb0EEENS1_21CollectiveEpilogueFwdINS6_IJSA_NS7_ILi512EEESA_EEES9_SC_SE_Li256ELb1ELb1ELb0ELb0EEENS1_36VarlenDynamicPersistentTileSchedulerILi64ELi64ELi256ELi128ELb0ELb1ELb1ELb1ELb0ELb1EEEEEEEEEvNT_6ParamsE,@function
        .size           _ZN7cutlass13device_kernelIN5flash11enable_sm90INS1_16FlashAttnFwdSm90INS1_25CollectiveMainloopFwdSm90ILi2EN4cute5tupleIJNS5_1CILi1EEES8_S8_EEENS6_IJNS7_ILi64EEESA_SA_EEELi512ENS_10bfloat16_tEfNS_4arch4Sm90ELb0ELb1ELb1ELb1ELb0ELb1ELb0ELb0ELb0ELb1ELb0ELb0EEENS1_21CollectiveEpilogueFwdINS6_IJSA_NS7_ILi512EEESA_EEES9_SC_SE_Li256ELb1ELb1ELb0ELb0EEENS1_36VarlenDynamicPersistentTileSchedulerILi64ELi64ELi256ELi128ELb0ELb1ELb1ELb1ELb0ELb1EEEEEEEEEvNT_6ParamsE,(.L_x_27 - _ZN7cutlass13device_kernelIN5flash11enable_sm90INS1_16FlashAttnFwdSm90INS1_25CollectiveMainloopFwdSm90ILi2EN4cute5tupleIJNS5_1CILi1EEES8_S8_EEENS6_IJNS7_ILi64EEESA_SA_EEELi512ENS_10bfloat16_tEfNS_4arch4Sm90ELb0ELb1ELb1ELb1ELb0ELb1ELb0ELb0ELb0ELb1ELb0ELb0EEENS1_21CollectiveEpilogueFwdINS6_IJSA_NS7_ILi512EEESA_EEES9_SC_SE_Li256ELb1ELb1ELb0ELb0EEENS1_36VarlenDynamicPersistentTileSchedulerILi64ELi64ELi256ELi128ELb0ELb1ELb1ELb1ELb0ELb1EEEEEEEEEvNT_6ParamsE)
        .other          _ZN7cutlass13device_kernelIN5flash11enable_sm90INS1_16FlashAttnFwdSm90INS1_25CollectiveMainloopFwdSm90ILi2EN4cute5tupleIJNS5_1CILi1EEES8_S8_EEENS6_IJNS7_ILi64EEESA_SA_EEELi512ENS_10bfloat16_tEfNS_4arch4Sm90ELb0ELb1ELb1ELb1ELb0ELb1ELb0ELb0ELb0ELb1ELb0ELb0EEENS1_21CollectiveEpilogueFwdINS6_IJSA_NS7_ILi512EEESA_EEES9_SC_SE_Li256ELb1ELb1ELb0ELb0EEENS1_36VarlenDynamicPersistentTileSchedulerILi64ELi64ELi256ELi128ELb0ELb1ELb1ELb1ELb0ELb1EEEEEEEEEvNT_6ParamsE,@"STO_CUDA_ENTRY STV_DEFAULT"
_ZN7cutlass13device_kernelIN5flash11enable_sm90INS1_16FlashAttnFwdSm90INS1_25CollectiveMainloopFwdSm90ILi2EN4cute5tupleIJNS5_1CILi1EEES8_S8_EEENS6_IJNS7_ILi64EEESA_SA_EEELi512ENS_10bfloat16_tEfNS_4arch4Sm90ELb0ELb1ELb1ELb1ELb0ELb1ELb0ELb0ELb0ELb1ELb0ELb0EEENS1_21CollectiveEpilogueFwdINS6_IJSA_NS7_ILi512EEESA_EEES9_SC_SE_Li256ELb1ELb1ELb0ELb0EEENS1_36VarlenDynamicPersistentTileSchedulerILi64ELi64ELi256ELi128ELb0ELb1ELb1ELb1ELb0ELb1EEEEEEEEEvNT_6ParamsE:
[----:B------:R-:W-:Y:S01]  /*0000*/  LDC R1, c[0x0][0x37c] ;  /* 0x0000df00ff017b82 */ /* 0x000fe20000000800 */
[----:B------:R-:W-:Y:S05]  /*0010*/  EXIT ;  /* 0x000000000000794d */ /* 0x000fea0003800000 */
.L_x_9:
        /* <DEDUP_REMOVED lines=14> */
.L_x_27:


//--------------------- .text._ZN7cutlass13device_kernelIN5flash11enable_sm90INS1_16FlashAttnFwdSm90INS1_25CollectiveMainloopFwdSm90ILi2EN4cute5tupleIJNS5_1CILi1EEES8_S8_EEENS6_IJNS7_ILi64EEESA_SA_EEELi512ENS_10bfloat16_tEfNS_4arch4Sm90ELb0ELb1ELb1ELb1ELb0ELb0ELb1ELb0ELb0ELb1ELb0ELb0EEENS1_21CollectiveEpilogueFwdINS6_IJSA_NS7_ILi512EEESA_EEES9_SC_SE_Li256ELb1ELb1ELb0ELb0EEENS1_36VarlenDynamicPersistentTileSchedulerILi64ELi64ELi256ELi128ELb0ELb1ELb1ELb1ELb0ELb1EEEEEEEEEvNT_6ParamsE --------------------------
	.section	.text._ZN7cutlass13device_kernelIN5flash11enable_sm90INS1_16FlashAttnFwdSm90INS1_25CollectiveMainloopFwdSm90ILi2EN4cute5tupleIJNS5_1CILi1EEES8_S8_EEENS6_IJNS7_ILi64EEESA_SA_EEELi512ENS_10bfloat16_tEfNS_4arch4Sm90ELb0ELb1ELb1ELb1ELb0ELb0ELb1ELb0ELb0ELb1ELb0ELb0EEENS1_21CollectiveEpilogueFwdINS6_IJSA_NS7_ILi512EEESA_EEES9_SC_SE_Li256ELb1ELb1ELb0ELb0EEENS1_36VarlenDynamicPersistentTileSchedulerILi64ELi64ELi256ELi128ELb0ELb1ELb1ELb1ELb0ELb1EEEEEEEEEvNT_6ParamsE,"ax",@progbits
	.align	128
.text._ZN7cutlass13device_kernelIN5flash11enable_sm90INS1_16FlashAttnFwdSm90INS1_25CollectiveMainloopFwdSm90ILi2EN4cute5tupleIJNS5_1CILi1EEES8_S8_EEENS6_IJNS7_ILi64EEESA_SA_EEELi512ENS_10bfloat16_tEfNS_4arch4Sm90ELb0ELb1ELb1ELb1ELb0ELb0ELb1ELb0ELb0ELb1ELb0ELb0EEENS1_21CollectiveEpilogueFwdINS6_IJSA_NS7_ILi512EEESA_EEES9_SC_SE_Li256ELb1ELb1ELb0ELb0EEENS1_36VarlenDynamicPersistentTileSchedulerILi64ELi64ELi256ELi128ELb0ELb1ELb1ELb1ELb0ELb1EEEEEEEEEvNT_6ParamsE:
        .type           _ZN7cutlass13device_kernelIN5flash11enable_sm90INS1_16FlashAttnFwdSm90INS1_25CollectiveMainloopFwdSm90ILi2EN4cute5tupleIJNS5_1CILi1EEES8_S8_EEENS6_IJNS7_ILi64EEESA_SA_EEELi512ENS_10bfloat16_tEfNS_4arch4Sm90ELb0ELb1ELb1ELb1ELb0ELb0ELb1ELb0ELb0ELb1ELb0ELb0EEENS1_21CollectiveEpilogueFwdINS6_IJSA_NS7_ILi512EEESA_EEES9_SC_SE_Li256ELb1ELb1ELb0ELb0EEENS1_36VarlenDynamicPersistentTileSchedulerILi64ELi64ELi256ELi128ELb0ELb1ELb1ELb1ELb0ELb1EEEEEEEEEvNT_6ParamsE,@function
        .size           _ZN7cutlass13device_kernelIN5flash11enable_sm90INS1_16FlashAttnFwdSm90INS1_25CollectiveMainloopFwdSm90ILi2EN4cute5tupleIJNS5_1CILi1EEES8_S8_EEENS6_IJNS7_ILi64EEESA_SA_EEELi512ENS_10bfloat16_tEfNS_4arch4Sm90ELb0ELb1ELb1ELb1ELb0ELb0ELb1ELb0ELb0ELb1ELb0ELb0EEENS1_21CollectiveEpilogueFwdINS6_IJSA_NS7_ILi512EEESA_EEES9_SC_SE_Li256ELb1ELb1ELb0ELb0EEENS1_36VarlenDynamicPersistentTileSchedulerILi64ELi64ELi256ELi128ELb0ELb1ELb1ELb1ELb0ELb1EEEEEEEEEvNT_6ParamsE,(.L_x_28 - _ZN7cutlass13device_kernelIN5flash11enable_sm90INS1_16FlashAttnFwdSm90INS1_25CollectiveMainloopFwdSm90ILi2EN4cute5tupleIJNS5_1CILi1EEES8_S8_EEENS6_IJNS7_ILi64EEESA_SA_EEELi512ENS_10bfloat16_tEfNS_4arch4Sm90ELb0ELb1ELb1ELb1ELb0ELb0ELb1ELb0ELb0ELb1ELb0ELb0EEENS1_21CollectiveEpilogueFwdINS6_IJSA_NS7_ILi512EEESA_EEES9_SC_SE_Li256ELb1ELb1ELb0ELb0EEENS1_36VarlenDynamicPersistentTileSchedulerILi64ELi64ELi256ELi128ELb0ELb1ELb1ELb1ELb0ELb1EEEEEEEEEvNT_6ParamsE)
        .other          _ZN7cutlass13device_kernelIN5flash11enable_sm90INS1_16FlashAttnFwdSm90INS1_25CollectiveMainloopFwdSm90ILi2EN4cute5tupleIJNS5_1CILi1EEES8_S8_EEENS6_IJNS7_ILi64EEESA_SA_EEELi512ENS_10bfloat16_tEfNS_4arch4Sm90ELb0ELb1ELb1ELb1ELb0ELb0ELb1ELb0ELb0ELb1ELb0ELb0EEENS1_21CollectiveEpilogueFwdINS6_IJSA_NS7_ILi512EEESA_EEES9_SC_SE_Li256ELb1ELb1ELb0ELb0EEENS1_36VarlenDynamicPersistentTileSchedulerILi64ELi64ELi256ELi128ELb0ELb1ELb1ELb1ELb0ELb1EEEEEEEEEvNT_6ParamsE,@"STO_CUDA_ENTRY STV_DEFAULT"
_ZN7cutlass13device_kernelIN5flash11enable_sm90INS1_16FlashAttnFwdSm90INS1_25CollectiveMainloopFwdSm90ILi2EN4cute5tupleIJNS5_1CILi1EEES8_S8_EEENS6_IJNS7_ILi64EEESA_SA_EEELi512ENS_10bfloat16_tEfNS_4arch4Sm90ELb0ELb1ELb1ELb1ELb0ELb0ELb1ELb0ELb0ELb1ELb0ELb0EEENS1_21CollectiveEpilogueFwdINS6_IJSA_NS7_ILi512EEESA_EEES9_SC_SE_Li256ELb1ELb1ELb0ELb0EEENS1_36VarlenDynamicPersistentTileSchedulerILi64ELi64ELi256ELi128ELb0ELb1ELb1ELb1ELb0ELb1EEEEEEEEEvNT_6ParamsE:
[----:B------:R-:W-:Y:S01]  /*0000*/  LDC R1, c[0x0][0x37c] ;  /* 0x0000df00ff017b82 */ /* 0x000fe20000000800 */
[----:B------:R-:W-:Y:S05]  /*0010*/  EXIT ;  /* 0x000000000000794d */ /* 0x000fea0003800000 */
.L_x_10:
        /* <DEDUP_REMOVED lines=14> */
.L_x_28:


//--------------------- .text._ZN7cutlass13device_kernelIN5flash11enable_sm90INS1_16FlashAttnFwdSm90INS1_25CollectiveMainloopFwdSm90ILi2EN4cute5tupleIJNS5_1CILi1EEES8_S8_EEENS6_IJNS7_ILi64EEESA_SA_EEELi512ENS_10bfloat16_tEfNS_4arch4Sm90ELb0ELb1ELb1ELb1ELb0ELb1ELb1ELb0ELb0ELb1ELb0ELb0EEENS1_21CollectiveEpilogueFwdINS6_IJSA_NS7_ILi512EEESA_EEES9_SC_SE_Li256ELb1ELb1ELb0ELb0EEENS1_36VarlenDynamicPersistentTileSchedulerILi64ELi64ELi256ELi128ELb0ELb1ELb1ELb1ELb0ELb1EEEEEEEEEvNT_6ParamsE --------------------------
	.section	.text._ZN7cutlass13device_kernelIN5flash11enable_sm90INS1_16FlashAttnFwdSm90INS1_25CollectiveMainloopFwdSm90ILi2EN4cute5tupleIJNS5_1CILi1EEES8_S8_EEENS6_IJNS7_ILi64EEESA_SA_EEELi512ENS_10bfloat16_tEfNS_4arch4Sm90ELb0ELb1ELb1ELb1ELb0ELb1ELb1ELb0ELb0ELb1ELb0ELb0EEENS1_21CollectiveEpilogueFwdINS6_IJSA_NS7_ILi512EEESA_EEES9_SC_SE_Li256ELb1ELb1ELb0ELb0EEENS1_36VarlenDynamicPersistentTileSchedulerILi64ELi64ELi256ELi128ELb0ELb1ELb1ELb1ELb0ELb1EEEEEEEEEvNT_6ParamsE,"ax",@progbits
	.align	128
.text._ZN7cutlass13device_kernelIN5flash11enable_sm90INS1_16FlashAttnFwdSm90INS1_25CollectiveMainloopFwdSm90ILi2EN4cute5tupleIJNS5_1CILi1EEES8_S8_EEENS6_IJNS7_ILi64EEESA_SA_EEELi512ENS_10bfloat16_tEfNS_4arch4Sm90ELb0ELb1ELb1ELb1ELb0ELb1ELb1ELb0ELb0ELb1ELb0ELb0EEENS1_21CollectiveEpilogueFwdINS6_IJSA_NS7_ILi512EEESA_EEES9_SC_SE_Li256ELb1ELb1ELb0ELb0EEENS1_36VarlenDynamicPersistentTileSchedulerILi64ELi64ELi256ELi128ELb0ELb1ELb1ELb1ELb0ELb1EEEEEEEEEvNT_6ParamsE:
        .type           _ZN7cutlass13device_kernelIN5flash11enable_sm90INS1_16FlashAttnFwdSm90INS1_25CollectiveMainloopFwdSm90ILi2EN4cute5tupleIJNS5_1CILi1EEES8_S8_EEENS6_IJNS7_ILi64EEESA_SA_EEELi512ENS_10bfloat16_tEfNS_4arch4Sm90ELb0ELb1ELb1ELb1ELb0ELb1ELb1ELb0ELb0ELb1ELb0ELb0EEENS1_21CollectiveEpilogueFwdINS6_IJSA_NS7_ILi512EEESA_EEES9_SC_SE_Li256ELb1ELb1ELb0ELb0EEENS1_36VarlenDynamicPersistentTileSchedulerILi64ELi64ELi256ELi128ELb0ELb1ELb1ELb1ELb0ELb1EEEEEEEEEvNT_6ParamsE,@function
        .size           _ZN7cutlass13device_kernelIN5flash11enable_sm90INS1_16FlashAttnFwdSm90INS1_25CollectiveMainloopFwdSm90ILi2EN4cute5tupleIJNS5_1CILi1EEES8_S8_EEENS6_IJNS7_ILi64EEESA_SA_EEELi512ENS_10bfloat16_tEfNS_4arch4Sm90ELb0ELb1ELb1ELb1ELb0ELb1ELb1ELb0ELb0ELb1ELb0ELb0EEENS1_21CollectiveEpilogueFwdINS6_IJSA_NS7_ILi512EEESA_EEES9_SC_SE_Li256ELb1ELb1ELb0ELb0EEENS1_36VarlenDynamicPersistentTileSchedulerILi64ELi64ELi256ELi128ELb0ELb1ELb1ELb1ELb0ELb1EEEEEEEEEvNT_6ParamsE,(.L_x_29 - _ZN7cutlass13device_kernelIN5flash11enable_sm90INS1_16FlashAttnFwdSm90INS1_25CollectiveMainloopFwdSm90ILi2EN4cute5tupleIJNS5_1CILi1EEES8_S8_EEENS6_IJNS7_ILi64EEESA_SA_EEELi512ENS_10bfloat16_tEfNS_4arch4Sm90ELb0ELb1ELb1ELb1ELb0ELb1ELb1ELb0ELb0ELb1ELb0ELb0EEENS1_21CollectiveEpilogueFwdINS6_IJSA_NS7_ILi512EEESA_EEES9_SC_SE_Li256ELb1ELb1ELb0ELb0EEENS1_36VarlenDynamicPersistentTileSchedulerILi64ELi64ELi256ELi128ELb0ELb1ELb1ELb1ELb0ELb1EEEEEEEEEvNT_6ParamsE)
        .other          _ZN7cutlass13device_kernelIN5flash11enable_sm90INS1_16FlashAttnFwdSm90INS1_25CollectiveMainloopFwdSm90ILi2EN4cute5tupleIJNS5_1CILi1EEES8_S8_EEENS6_IJNS7_ILi64EEESA_SA_EEELi512ENS_10bfloat16_tEfNS_4arch4Sm90ELb0ELb1ELb1ELb1ELb0ELb1ELb1ELb0ELb0ELb1ELb0ELb0EEENS1_21CollectiveEpilogueFwdINS6_IJSA_NS7_ILi512EEESA_EEES9_SC_SE_Li256ELb1ELb1ELb0ELb0EEENS1_36VarlenDynamicPersistentTileSchedulerILi64ELi64ELi256ELi128ELb0ELb1ELb1ELb1ELb0ELb1EEEEEEEEEvNT_6ParamsE,@"STO_CUDA_ENTRY STV_DEFAULT"
_ZN7cutlass13device_kernelIN5flash11enable_sm90INS1_16FlashAttnFwdSm90INS1_25CollectiveMainloopFwdSm90ILi2EN4cute5tupleIJNS5_1CILi1EEES8_S8_EEENS6_IJNS7_ILi64EEESA_SA_EEELi512ENS_10bfloat16_tEfNS_4arch4Sm90ELb0ELb1ELb1ELb1ELb0ELb1ELb1ELb0ELb0ELb1ELb0ELb0EEENS1_21CollectiveEpilogueFwdINS6_IJSA_NS7_ILi512EEESA_EEES9_SC_SE_Li256ELb1ELb1ELb0ELb0EEENS1_36VarlenDynamicPersistentTileSchedulerILi64ELi64ELi256ELi128ELb0ELb1ELb1ELb1ELb0ELb1EEEEEEEEEvNT_6ParamsE:
[----:B------:R-:W-:Y:S01]  /*0000*/  LDC R1, c[0x0][0x37c] ;  /* 0x0000df00ff017b82 */ /* 0x000fe20000000800 */
[----:B------:R-:W-:Y:S05]  /*0010*/  EXIT ;  /* 0x000000000000794d */ /* 0x000fea0003800000 */
.L_x_11:
        /* <DEDUP_REMOVED lines=14> */
.L_x_29:


//--------------------- .text._ZN7cutlass13device_kernelIN5flash11enable_sm90INS1_16FlashAttnFwdSm90INS1_25CollectiveMainloopFwdSm90ILi2EN4cute5tupleIJNS5_1CILi1EEES8_S8_EEENS6_IJNS7_ILi64EEESA_SA_EEELi512ENS_10bfloat16_tEfNS_4arch4Sm90ELb1ELb0ELb1ELb0ELb0ELb0ELb0ELb0ELb0ELb1ELb0ELb0EEENS1_21CollectiveEpilogueFwdINS6_IJSA_NS7_ILi512EEESA_EEES9_SC_SE_Li256ELb0ELb1ELb0ELb0EEENS1_30DynamicPersistentTileSchedulerILi256ELi128ELb0ELb1ELb1EEEEEEEEEvNT_6ParamsE --------------------------
	.section	.text._ZN7cutlass13device_kernelIN5flash11enable_sm90INS1_16FlashAttnFwdSm90INS1_25CollectiveMainloopFwdSm90ILi2EN4cute5tupleIJNS5_1CILi1EEES8_S8_EEENS6_IJNS7_ILi64EEESA_SA_EEELi512ENS_10bfloat16_tEfNS_4arch4Sm90ELb1ELb0ELb1ELb0ELb0ELb0ELb0ELb0ELb0ELb1ELb0ELb0EEENS1_21CollectiveEpilogueFwdINS6_IJSA_NS7_ILi512EEESA_EEES9_SC_SE_Li256ELb0ELb1ELb0ELb0EEENS1_30DynamicPersistentTileSchedulerILi256ELi128ELb0ELb1ELb1EEEEEEEEEvNT_6ParamsE,"ax",@progbits
	.align	128
.text._ZN7cutlass13device_kernelIN5flash11enable_sm90INS1_16FlashAttnFwdSm90INS1_25CollectiveMainloopFwdSm90ILi2EN4cute5tupleIJNS5_1CILi1EEES8_S8_EEENS6_IJNS7_ILi64EEESA_SA_EEELi512ENS_10bfloat16_tEfNS_4arch4Sm90ELb1ELb0ELb1ELb0ELb0ELb0ELb0ELb0ELb0ELb1ELb0ELb0EEENS1_21CollectiveEpilogueFwdINS6_IJSA_NS7_ILi512EEESA_EEES9_SC_SE_Li256ELb0ELb1ELb0ELb0EEENS1_30DynamicPersistentTileSchedulerILi256ELi128ELb0ELb1ELb1EEEEEEEEEvNT_6ParamsE:
        .type           _ZN7cutlass13device_kernelIN5flash11enable_sm90INS1_16FlashAttnFwdSm90INS1_25CollectiveMainloopFwdSm90ILi2EN4cute5tupleIJNS5_1CILi1EEES8_S8_EEENS6_IJNS7_ILi64EEESA_SA_EEELi512ENS_10bfloat16_tEfNS_4arch4Sm90ELb1ELb0ELb1ELb0ELb0ELb0ELb0ELb0ELb0ELb1ELb0ELb0EEENS1_21CollectiveEpilogueFwdINS6_IJSA_NS7_ILi512EEESA_EEES9_SC_SE_Li256ELb0ELb1ELb0ELb0EEENS1_30DynamicPersistentTileSchedulerILi256ELi128ELb0ELb1ELb1EEEEEEEEEvNT_6ParamsE,@function
        .size           _ZN7cutlass13device_kernelIN5flash11enable_sm90INS1_16FlashAttnFwdSm90INS1_25CollectiveMainloopFwdSm90ILi2EN4cute5tupleIJNS5_1CILi1EEES8_S8_EEENS6_IJNS7_ILi64EEESA_SA_EEELi512ENS_10bfloat16_tEfNS_4arch4Sm90ELb1ELb0ELb1ELb0ELb0ELb0ELb0ELb0ELb0ELb1ELb0ELb0EEENS1_21CollectiveEpilogueFwdINS6_IJSA_NS7_ILi512EEESA_EEES9_SC_SE_Li256ELb0ELb1ELb0ELb0EEENS1_30DynamicPersistentTileSchedulerILi256ELi128ELb0ELb1ELb1EEEEEEEEEvNT_6ParamsE,(.L_x_30 - _ZN7cutlass13device_kernelIN5flash11enable_sm90INS1_16FlashAttnFwdSm90INS1_25CollectiveMainloopFwdSm90ILi2EN4cute5tupleIJNS5_1CILi1EEES8_S8_EEENS6_IJNS7_ILi64EEESA_SA_EEELi512ENS_10bfloat16_tEfNS_4arch4Sm90ELb1ELb0ELb1ELb0ELb0ELb0ELb0ELb0ELb0ELb1ELb0ELb0EEENS1_21CollectiveEpilogueFwdINS6_IJSA_NS7_ILi512EEESA_EEES9_SC_SE_Li256ELb0ELb1ELb0ELb0EEENS1_30DynamicPersistentTileSchedulerILi256ELi128ELb0ELb1ELb1EEEEEEEEEvNT_6ParamsE)
        .other          _ZN7cutlass13device_kernelIN5flash11enable_sm90INS1_16FlashAttnFwdSm90INS1_25CollectiveMainloopFwdSm90ILi2EN4cute5tupleIJNS5_1CILi1EEES8_S8_EEENS6_IJNS7_ILi64EEESA_SA_EEELi512ENS_10bfloat16_tEfNS_4arch4Sm90ELb1ELb0ELb1ELb0ELb0ELb0ELb0ELb0ELb0ELb1ELb0ELb0EEENS1_21CollectiveEpilogueFwdINS6_IJSA_NS7_ILi512EEESA_EEES9_SC_SE_Li256ELb0ELb1ELb0ELb0EEENS1_30DynamicPersistentTileSchedulerILi256ELi128ELb0ELb1ELb1EEEEEEEEEvNT_6ParamsE,@"STO_CUDA_ENTRY STV_DEFAULT"
_ZN7cutlass13device_kernelIN5flash11enable_sm90INS1_16FlashAttnFwdSm90INS1_25CollectiveMainloopFwdSm90ILi2EN4cute5tupleIJNS5_1CILi1EEES8_S8_EEENS6_IJNS7_ILi64EEESA_SA_EEELi512ENS_10bfloat16_tEfNS_4arch4Sm90ELb1ELb0ELb1ELb0ELb0ELb0ELb0ELb0ELb0ELb1ELb0ELb0EEENS1_21CollectiveEpilogueFwdINS6_IJSA_NS7_ILi512EEESA_EEES9_SC_SE_Li256ELb0ELb1ELb0ELb0EEENS1_30DynamicPersistentTileSchedulerILi256ELi128ELb0ELb1ELb1EEEEEEEEEvNT_6ParamsE:
[----:B------:R-:W-:Y:S01]  /*0000*/  LDC R1, c[0x0][0x37c] ;  /* 0x0000df00ff017b82 */ /* 0x000fe20000000800 */
[----:B------:R-:W-:Y:S05]  /*0010*/  EXIT ;  /* 0x000000000000794d */ /* 0x000fea0003800000 */
.L_x_12:
        /* <DEDUP_REMOVED lines=14> */
.L_x_30:


//--------------------- .text._ZN7cutlass13device_kernelIN5flash11enable_sm90INS1_16FlashAttnFwdSm90INS1_25CollectiveMainloopFwdSm90ILi2EN4cute5tupleIJNS5_1CILi1EEES8_S8_EEENS6_IJNS7_ILi64EEESA_SA_EEELi512ENS_10bfloat16_tEfNS_4arch4Sm90ELb1ELb0ELb1ELb0ELb0ELb0ELb1ELb0ELb0ELb1ELb0ELb0EEENS1_21CollectiveEpilogueFwdINS6_IJSA_NS7_ILi512EEESA_EEES9_SC_SE_Li256ELb0ELb1ELb0ELb0EEENS1_30DynamicPersistentTileSchedulerILi256ELi128ELb0ELb1ELb1EEEEEEEEEvNT_6ParamsE --------------------------
	.section	.text._ZN7cutlass13device_kernelIN5flash11enable_sm90INS1_16FlashAttnFwdSm90INS1_25CollectiveMainloopFwdSm90ILi2EN4cute5tupleIJNS5_1CILi1EEES8_S8_EEENS6_IJNS7_ILi64EEESA_SA_EEELi512ENS_10bfloat16_tEfNS_4arch4Sm90ELb1ELb0ELb1ELb0ELb0ELb0ELb1ELb0ELb0ELb1ELb0ELb0EEENS1_21CollectiveEpilogueFwdINS6_IJSA_NS7_ILi512EEESA_EEES9_SC_SE_Li256ELb0ELb1ELb0ELb0EEENS1_30DynamicPersistentTileSchedulerILi256ELi128ELb0ELb1ELb1EEEEEEEEEvNT_6ParamsE,"ax",@progbits
	.align	128
.text._ZN7cutlass13device_kernelIN5flash11enable_sm90INS1_16FlashAttnFwdSm90INS1_25CollectiveMainloopFwdSm90ILi2EN4cute5tupleIJNS5_1CILi1EEES8_S8_EEENS6_IJNS7_ILi64EEESA_SA_EEELi512ENS_10bfloat16_tEfNS_4arch4Sm90ELb1ELb0ELb1ELb0ELb0ELb0ELb1ELb0ELb0ELb1ELb0ELb0EEENS1_21CollectiveEpilogueFwdINS6_IJSA_NS7_ILi512EEESA_EEES9_SC_SE_Li256ELb0ELb1ELb0ELb0EEENS1_30DynamicPersistentTileSchedulerILi256ELi128ELb0ELb1ELb1EEEEEEEEEvNT_6ParamsE:
        .type           _ZN7cutlass13device_kernelIN5flash11enable_sm90INS1_16FlashAttnFwdSm90INS1_25CollectiveMainloopFwdSm90ILi2EN4cute5tupleIJNS5_1CILi1EEES8_S8_EEENS6_IJNS7_ILi64EEESA_SA_EEELi512ENS_10bfloat16_tEfNS_4arch4Sm90ELb1ELb0ELb1ELb0ELb0ELb0ELb1ELb0ELb0ELb1ELb0ELb0EEENS1_21CollectiveEpilogueFwdINS6_IJSA_NS7_ILi512EEESA_EEES9_SC_SE_Li256ELb0ELb1ELb0ELb0EEENS1_30DynamicPersistentTileSchedulerILi256ELi128ELb0ELb1ELb1EEEEEEEEEvNT_6ParamsE,@function
        .size           _ZN7cutlass13device_kernelIN5flash11enable_sm90INS1_16FlashAttnFwdSm90INS1_25CollectiveMainloopFwdSm90ILi2EN4cute5tupleIJNS5_1CILi1EEES8_S8_EEENS6_IJNS7_ILi64EEESA_SA_EEELi512ENS_10bfloat16_tEfNS_4arch4Sm90ELb1ELb0ELb1ELb0ELb0ELb0ELb1ELb0ELb0ELb1ELb0ELb0EEENS1_21CollectiveEpilogueFwdINS6_IJSA_NS7_ILi512EEESA_EEES9_SC_SE_Li256ELb0ELb1ELb0ELb0EEENS1_30DynamicPersistentTileSchedulerILi256ELi128ELb0ELb1ELb1EEEEEEEEEvNT_6ParamsE,(.L_x_31 - _ZN7cutlass13device_kernelIN5flash11enable_sm90INS1_16FlashAttnFwdSm90INS1_25CollectiveMainloopFwdSm90ILi2EN4cute5tupleIJNS5_1CILi1EEES8_S8_EEENS6_IJNS7_ILi64EEESA_SA_EEELi512ENS_10bfloat16_tEfNS_4arch4Sm90ELb1ELb0ELb1ELb0ELb0ELb0ELb1ELb0ELb0ELb1ELb0ELb0EEENS1_21CollectiveEpilogueFwdINS6_IJSA_NS7_ILi512EEESA_EEES9_SC_SE_Li256ELb0ELb1ELb0ELb0EEENS1_30DynamicPersistentTileSchedulerILi256ELi128ELb0ELb1ELb1EEEEEEEEEvNT_6ParamsE)
        .other          _ZN7cutlass13device_kernelIN5flash11enable_sm90INS1_16FlashAttnFwdSm90INS1_25CollectiveMainloopFwdSm90ILi2EN4cute5tupleIJNS5_1CILi1EEES8_S8_EEENS6_IJNS7_ILi64EEESA_SA_EEELi512ENS_10bfloat16_tEfNS_4arch4Sm90ELb1ELb0ELb1ELb0ELb0ELb0ELb1ELb0ELb0ELb1ELb0ELb0EEENS1_21CollectiveEpilogueFwdINS6_IJSA_NS7_ILi512EEESA_EEES9_SC_SE_Li256ELb0ELb1ELb0ELb0EEENS1_30DynamicPersistentTileSchedulerILi256ELi128ELb0ELb1ELb1EEEEEEEEEvNT_6ParamsE,@"STO_CUDA_ENTRY STV_DEFAULT"
_ZN7cutlass13device_kernelIN5flash11enable_sm90INS1_16FlashAttnFwdSm90INS1_25CollectiveMainloopFwdSm90ILi2EN4cute5tupleIJNS5_1CILi1EEES8_S8_EEENS6_IJNS7_ILi64EEESA_SA_EEELi512ENS_10bfloat16_tEfNS_4arch4Sm90ELb1ELb0ELb1ELb0ELb0ELb0ELb1ELb0ELb0ELb1ELb0ELb0EEENS1_21CollectiveEpilogueFwdINS6_IJSA_NS7_ILi512EEESA_EEES9_SC_SE_Li256ELb0ELb1ELb0ELb0EEENS1_30DynamicPersistentTileSchedulerILi256ELi128ELb0ELb1ELb1EEEEEEEEEvNT_6ParamsE:
[----:B------:R-:W-:Y:S01]  /*0000*/  LDC R1, c[0x0][0x37c] ;  /* 0x0000df00ff017b82 */ /* 0x000fe20000000800 */
[----:B------:R-:W-:Y:S05]  /*0010*/  EXIT ;  /* 0x000000000000794d */ /* 0x000fea0003800000 */
.L_x_13:
        /* <DEDUP_REMOVED lines=14> */
.L_x_31:


//--------------------- .text._ZN7cutlass13device_kernelIN5flash11enable_sm90INS1_16FlashAttnFwdSm90INS1_25CollectiveMainloopFwdSm90ILi2EN4cute5tupleIJNS5_1CILi1EEES8_S8_EEENS6_IJNS7_ILi64EEESA_SA_EEELi512ENS_10bfloat16_tEfNS_4arch4Sm90ELb1ELb0ELb1ELb1ELb0ELb0ELb0ELb0ELb0ELb1ELb0ELb0EEENS1_21CollectiveEpilogueFwdINS6_IJSA_NS7_ILi512EEESA_EEES9_SC_SE_Li256ELb1ELb1ELb0ELb0EEENS1_36VarlenDynamicPersistentTileSchedulerILi64ELi64ELi256ELi128ELb0ELb1ELb1ELb1ELb1ELb1EEEEEEEEEvNT_6ParamsE --------------------------
	.section	.text._ZN7cutlass13device_kernelIN5flash11enable_sm90INS1_16FlashAttnFwdSm90INS1_25CollectiveMainloopFwdSm90ILi2EN4cute5tupleIJNS5_1CILi1EEES8_S8_EEENS6_IJNS7_ILi64EEESA_SA_EEELi512ENS_10bfloat16_tEfNS_4arch4Sm90ELb1ELb0ELb1ELb1ELb0ELb0ELb0ELb0ELb0ELb1ELb0ELb0EEENS1_21CollectiveEpilogueFwdINS6_IJSA_NS7_ILi512EEESA_EEES9_SC_SE_Li256ELb1ELb1ELb0ELb0EEENS1_36VarlenDynamicPersistentTileSchedulerILi64ELi64ELi256ELi128ELb0ELb1ELb1ELb1ELb1ELb1EEEEEEEEEvNT_6ParamsE,"ax",@progbits
	.align	128
.text._ZN7cutlass13device_kernelIN5flash11enable_sm90INS1_16FlashAttnFwdSm90INS1_25CollectiveMainloopFwdSm90ILi2EN4cute5tupleIJNS5_1CILi1EEES8_S8_EEENS6_IJNS7_ILi64EEESA_SA_EEELi512ENS_10bfloat16_tEfNS_4arch4Sm90ELb1ELb0ELb1ELb1ELb0ELb0ELb0ELb0ELb0ELb1ELb0ELb0EEENS1_21CollectiveEpilogueFwdINS6_IJSA_NS7_ILi512EEESA_EEES9_SC_SE_Li256ELb1ELb1ELb0ELb0EEENS1_36VarlenDynamicPersistentTileSchedulerILi64ELi64ELi256ELi128ELb0ELb1ELb1ELb1ELb1ELb1EEEEEEEEEvNT_6ParamsE:
        .type           _ZN7cutlass13device_kernelIN5flash11enable_sm90INS1_16FlashAttnFwdSm90INS1_25CollectiveMainloopFwdSm90ILi2EN4cute5tupleIJNS5_1CILi1EEES8_S8_EEENS6_IJNS7_ILi64EEESA_SA_EEELi512ENS_10bfloat16_tEfNS_4arch4Sm90ELb1ELb0ELb1ELb1ELb0ELb0ELb0ELb0ELb0ELb1ELb0ELb0EEENS1_21CollectiveEpilogueFwdINS6_IJSA_NS7_ILi512EEESA_EEES9_SC_SE_Li256ELb1ELb1ELb0ELb0EEENS1_36VarlenDynamicPersistentTileSchedulerILi64ELi64ELi256ELi128ELb0ELb1ELb1ELb1ELb1ELb1EEEEEEEEEvNT_6ParamsE,@function
        .size           _ZN7cutlass13device_kernelIN5flash11enable_sm90INS1_16FlashAttnFwdSm90INS1_25CollectiveMainloopFwdSm90ILi2EN4cute5tupleIJNS5_1CILi1EEES8_S8_EEENS6_IJNS7_ILi64EEESA_SA_EEELi512ENS_10bfloat16_tEfNS_4arch4Sm90ELb1ELb0ELb1ELb1ELb0ELb0ELb0ELb0ELb0ELb1ELb0ELb0EEENS1_21CollectiveEpilogueFwdINS6_IJSA_NS7_ILi512EEESA_EEES9_SC_SE_Li256ELb1ELb1ELb0ELb0EEENS1_36VarlenDynamicPersistentTileSchedulerILi64ELi64ELi256ELi128ELb0ELb1ELb1ELb1ELb1ELb1EEEEEEEEEvNT_6ParamsE,(.L_x_32 - _ZN7cutlass13device_kernelIN5flash11enable_sm90INS1_16FlashAttnFwdSm90INS1_25CollectiveMainloopFwdSm90ILi2EN4cute5tupleIJNS5_1CILi1EEES8_S8_EEENS6_IJNS7_ILi64EEESA_SA_EEELi512ENS_10bfloat16_tEfNS_4arch4Sm90ELb1ELb0ELb1ELb1ELb0ELb0ELb0ELb0ELb0ELb1ELb0ELb0EEENS1_21CollectiveEpilogueFwdINS6_IJSA_NS7_ILi512EEESA_EEES9_SC_SE_Li256ELb1ELb1ELb0ELb0EEENS1_36VarlenDynamicPersistentTileSchedulerILi64ELi64ELi256ELi128ELb0ELb1ELb1ELb1ELb1ELb1EEEEEEEEEvNT_6ParamsE)
        .other          _ZN7cutlass13device_kernelIN5flash11enable_sm90INS1_16FlashAttnFwdSm90INS1_25CollectiveMainloopFwdSm90ILi2EN4cute5tupleIJNS5_1CILi1EEES8_S8_EEENS6_IJNS7_ILi64EEESA_SA_EEELi512ENS_10bfloat16_tEfNS_4arch4Sm90ELb1ELb0ELb1ELb1ELb0ELb0ELb0ELb0ELb0ELb1ELb0ELb0EEENS1_21CollectiveEpilogueFwdINS6_IJSA_NS7_ILi512EEESA_EEES9_SC_SE_Li256ELb1ELb1ELb0ELb0EEENS1_36VarlenDynamicPersistentTileSchedulerILi64ELi64ELi256ELi128ELb0ELb1ELb1ELb1ELb1ELb1EEEEEEEEEvNT_6ParamsE,@"STO_CUDA_ENTRY STV_DEFAULT"
_ZN7cutlass13device_kernelIN5flash11enable_sm90INS1_16FlashAttnFwdSm90INS1_25CollectiveMainloopFwdSm90ILi2EN4cute5tupleIJNS5_1CILi1EEES8_S8_EEENS6_IJNS7_ILi64EEESA_SA_EEELi512ENS_10bfloat16_tEfNS_4arch4Sm90ELb1ELb0ELb1ELb1ELb0ELb0ELb0ELb0ELb0ELb1ELb0ELb0EEENS1_21CollectiveEpilogueFwdINS6_IJSA_NS7_ILi512EEESA_EEES9_SC_SE_Li256ELb1ELb1ELb0ELb0EEENS1_36VarlenDynamicPersistentTileSchedulerILi64ELi64ELi256ELi128ELb0ELb1ELb1ELb1ELb1ELb1EEEEEEEEEvNT_6ParamsE:
[----:B------:R-:W-:Y:S01]  /*0000*/  LDC R1, c[0x0][0x37c] ;  /* 0x0000df00ff017b82 */ /* 0x000fe20000000800 */
[----:B------:R-:W-:Y:S05]  /*0010*/  EXIT ;  /* 0x000000000000794d */ /* 0x000fea0003800000 */
.L_x_14:
        /* <DEDUP_REMOVED lines=14> */
.L_x_32:


//--------------------- .text._ZN7cutlass13device_kernelIN5flash11enable_sm90INS1_16FlashAttnFwdSm90INS1_25CollectiveMainloopFwdSm90ILi2EN4cute5tupleIJNS5_1CILi1EEES8_S8_EEENS6_IJNS7_ILi64EEESA_SA_EEELi512ENS_10bfloat16_tEfNS_4arch4Sm90ELb1ELb0ELb1ELb1ELb0ELb1ELb0ELb0ELb0ELb1ELb0ELb0EEENS1_21CollectiveEpilogueFwdINS6_IJSA_NS7_ILi512EEESA_EEES9_SC_SE_Li256ELb1ELb1ELb0ELb0EEENS1_36VarlenDynamicPersistentTileSchedulerILi64ELi64ELi256ELi128ELb0ELb1ELb1ELb1ELb1ELb1EEEEEEEEEvNT_6ParamsE --------------------------
	.section	.text._ZN7cutlass13device_kernelIN5flash11enable_sm90INS1_16FlashAttnFwdSm90INS1_25CollectiveMainloopFwdSm90ILi2EN4cute5tupleIJNS5_1CILi1EEES8_S8_EEENS6_IJNS7_ILi64EEESA_SA_EEELi512ENS_10bfloat16_tEfNS_4arch4Sm90ELb1ELb0ELb1ELb1ELb0ELb1ELb0ELb0ELb0ELb1ELb0ELb0EEENS1_21CollectiveEpilogueFwdINS6_IJSA_NS7_ILi512EEESA_EEES9_SC_SE_Li256ELb1ELb1ELb0ELb0EEENS1_36VarlenDynamicPersistentTileSchedulerILi64ELi64ELi256ELi128ELb0ELb1ELb1ELb1ELb1ELb1EEEEEEEEEvNT_6ParamsE,"ax",@progbits
	.align	128
.text._ZN7cutlass13device_kernelIN5flash11enable_sm90INS1_16FlashAttnFwdSm90INS1_25CollectiveMainloopFwdSm90ILi2EN4cute5tupleIJNS5_1CILi1EEES8_S8_EEENS6_IJNS7_ILi64EEESA_SA_EEELi512ENS_10bfloat16_tEfNS_4arch4Sm90ELb1ELb0ELb1ELb1ELb0ELb1ELb0ELb0ELb0ELb1ELb0ELb0EEENS1_21CollectiveEpilogueFwdINS6_IJSA_NS7_ILi512EEESA_EEES9_SC_SE_Li256ELb1ELb1ELb0ELb0EEENS1_36VarlenDynamicPersistentTileSchedulerILi64ELi64ELi256ELi128ELb0ELb1ELb1ELb1ELb1ELb1EEEEEEEEEvNT_6ParamsE:
        .type           _ZN7cutlass13device_kernelIN5flash11enable_sm90INS1_16FlashAttnFwdSm90INS1_25CollectiveMainloopFwdSm90ILi2EN4cute5tupleIJNS5_1CILi1EEES8_S8_EEENS6_IJNS7_ILi64EEESA_SA_EEELi512ENS_10bfloat16_tEfNS_4arch4Sm90ELb1ELb0ELb1ELb1ELb0ELb1ELb0ELb0ELb0ELb1ELb0ELb0EEENS1_21CollectiveEpilogueFwdINS6_IJSA_NS7_ILi512EEESA_EEES9_SC_SE_Li256ELb1ELb1ELb0ELb0EEENS1_36VarlenDynamicPersistentTileSchedulerILi64ELi64ELi256ELi128ELb0ELb1ELb1ELb1ELb1ELb1EEEEEEEEEvNT_6ParamsE,@function
        .size           _ZN7cutlass13device_kernelIN5flash11enable_sm90INS1_16FlashAttnFwdSm90INS1_25CollectiveMainloopFwdSm90ILi2EN4cute5tupleIJNS5_1CILi1EEES8_S8_EEENS6_IJNS7_ILi64EEESA_SA_EEELi512ENS_10bfloat16_tEfNS_4arch4Sm90ELb1ELb0ELb1ELb1ELb0ELb1ELb0ELb0ELb0ELb1ELb0ELb0EEENS1_21CollectiveEpilogueFwdINS6_IJSA_NS7_ILi512EEESA_EEES9_SC_SE_Li256ELb1ELb1ELb0ELb0EEENS1_36VarlenDynamicPersistentTileSchedulerILi64ELi64ELi256ELi128ELb0ELb1ELb1ELb1ELb1ELb1EEEEEEEEEvNT_6ParamsE,(.L_x_33 - _ZN7cutlass13device_kernelIN5flash11enable_sm90INS1_16FlashAttnFwdSm90INS1_25CollectiveMainloopFwdSm90ILi2EN4cute5tupleIJNS5_1CILi1EEES8_S8_EEENS6_IJNS7_ILi64EEESA_SA_EEELi512ENS_10bfloat16_tEfNS_4arch4Sm90ELb1ELb0ELb1ELb1ELb0ELb1ELb0ELb0ELb0ELb1ELb0ELb0EEENS1_21CollectiveEpilogueFwdINS6_IJSA_NS7_ILi512EEESA_EEES9_SC_SE_Li256ELb1ELb1ELb0ELb0EEENS1_36VarlenDynamicPersistentTileSchedulerILi64ELi64ELi256ELi128ELb0ELb1ELb1ELb1ELb1ELb1EEEEEEEEEvNT_6ParamsE)
        .other          _ZN7cutlass13device_kernelIN5flash11enable_sm90INS1_16FlashAttnFwdSm90INS1_25CollectiveMainloopFwdSm90ILi2EN4cute5tupleIJNS5_1CILi1EEES8_S8_EEENS6_IJNS7_ILi64EEESA_SA_EEELi512ENS_10bfloat16_tEfNS_4arch4Sm90ELb1ELb0ELb1ELb1ELb0ELb1ELb0ELb0ELb0ELb1ELb0ELb0EEENS1_21CollectiveEpilogueFwdINS6_IJSA_NS7_ILi512EEESA_EEES9_SC_SE_Li256ELb1ELb1ELb0ELb0EEENS1_36VarlenDynamicPersistentTileSchedulerILi64ELi64ELi256ELi128ELb0ELb1ELb1ELb1ELb1ELb1EEEEEEEEEvNT_6ParamsE,@"STO_CUDA_ENTRY STV_DEFAULT"
_ZN7cutlass13device_kernelIN5flash11enable_sm90INS1_16FlashAttnFwdSm90INS1_25CollectiveMainloopFwdSm90ILi2EN4cute5tupleIJNS5_1CILi1EEES8_S8_EEENS6_IJNS7_ILi64EEESA_SA_EEELi512ENS_10bfloat16_tEfNS_4arch4Sm90ELb1ELb0ELb1ELb1ELb0ELb1ELb0ELb0ELb0ELb1ELb0ELb0EEENS1_21CollectiveEpilogueFwdINS6_IJSA_NS7_ILi512EEESA_EEES9_SC_SE_Li256ELb1ELb1ELb0ELb0EEENS1_36VarlenDynamicPersistentTileSchedulerILi64ELi64ELi256ELi128ELb0ELb1ELb1ELb1ELb1ELb1EEEEEEEEEvNT_6ParamsE:
[----:B------:R-:W-:Y:S01]  /*0000*/  LDC R1, c[0x0][0x37c] ;  /* 0x0000df00ff017b82 */ /* 0x000fe20000000800 */
[----:B------:R-:W-:Y:S05]  /*0010*/  EXIT ;  /* 0x000000000000794d */ /* 0x000fea0003800000 */
.L_x_15:
        /* <DEDUP_REMOVED lines=14> */
.L_x_33:


//--------------------- .text._ZN7cutlass13device_kernelIN5flash11enable_sm90INS1_16FlashAttnFwdSm90INS1_25CollectiveMainloopFwdSm90ILi2EN4cute5tupleIJNS5_1CILi1EEES8_S8_EEENS6_IJNS7_ILi64EEESA_SA_EEELi512ENS_10bfloat16_tEfNS_4arch4Sm90ELb1ELb0ELb1ELb1ELb0ELb0ELb1ELb0ELb0ELb1ELb0ELb0EEENS1_21CollectiveEpilogueFwdINS6_IJSA_NS7_ILi512EEESA_EEES9_SC_SE_Li256ELb1ELb1ELb0ELb0EEENS1_36VarlenDynamicPersistentTileSchedulerILi64ELi64ELi256ELi128ELb0ELb1ELb1ELb1ELb1ELb1EEEEEEEEEvNT_6ParamsE --------------------------
	.section	.text._ZN7cutlass13device_kernelIN5flash11enable_sm90INS1_16FlashAttnFwdSm90INS1_25CollectiveMainloopFwdSm90ILi2EN4cute5tupleIJNS5_1CILi1EEES8_S8_EEENS6_IJNS7_ILi64EEESA_SA_EEELi512ENS_10bfloat16_tEfNS_4arch4Sm90ELb1ELb0ELb1ELb1ELb0ELb0ELb1ELb0ELb0ELb1ELb0ELb0EEENS1_21CollectiveEpilogueFwdINS6_IJSA_NS7_ILi512EEESA_EEES9_SC_SE_Li256ELb1ELb1ELb0ELb0EEENS1_36VarlenDynamicPersistentTileSchedulerILi64ELi64ELi256ELi128ELb0ELb1ELb1ELb1ELb1ELb1EEEEEEEEEvNT_6ParamsE,"ax",@progbits
	.align	128
.text._ZN7cutlass13device_kernelIN5flash11enable_sm90INS1_16FlashAttnFwdSm90INS1_25CollectiveMainloopFwdSm90ILi2EN4cute5tupleIJNS5_1CILi1EEES8_S8_EEENS6_IJNS7_ILi64EEESA_SA_EEELi512ENS_10bfloat16_tEfNS_4arch4Sm90ELb1ELb0ELb1ELb1ELb0ELb0ELb1ELb0ELb0ELb1ELb0ELb0EEENS1_21CollectiveEpilogueFwdINS6_IJSA_NS7_ILi512EEESA_EEES9_SC_SE_Li256ELb1ELb1ELb0ELb0EEENS1_36VarlenDynamicPersistentTileSchedulerILi64ELi64ELi256ELi128ELb0ELb1ELb1ELb1ELb1ELb1EEEEEEEEEvNT_6ParamsE:
        .type           _ZN7cutlass13device_kernelIN5flash11enable_sm90INS1_16FlashAttnFwdSm90INS1_25CollectiveMainloopFwdSm90ILi2EN4cute5tupleIJNS5_1CILi1EEES8_S8_EEENS6_IJNS7_ILi64EEESA_SA_EEELi512ENS_10bfloat16_tEfNS_4arch4Sm90ELb1ELb0ELb1ELb1ELb0ELb0ELb1ELb0ELb0ELb1ELb0ELb0EEENS1_21CollectiveEpilogueFwdINS6_IJSA_NS7_ILi512EEESA_EEES9_SC_SE_Li256ELb1ELb1ELb0ELb0EEENS1_36VarlenDynamicPersistentTileSchedulerILi64ELi64ELi256ELi128ELb0ELb1ELb1ELb1ELb1ELb1EEEEEEEEEvNT_6ParamsE,@function
        .size           _ZN7cutlass13device_kernelIN5flash11enable_sm90INS1_16FlashAttnFwdSm90INS1_25CollectiveMainloopFwdSm90ILi2EN4cute5tupleIJNS5_1CILi1EEES8_S8_EEENS6_IJNS7_ILi64EEESA_SA_EEELi512ENS_10bfloat16_tEfNS_4arch4Sm90ELb1ELb0ELb1ELb1ELb0ELb0ELb1ELb0ELb0ELb1ELb0ELb0EEENS1_21CollectiveEpilogueFwdINS6_IJSA_NS7_ILi512EEESA_EEES9_SC_SE_Li256ELb1ELb1ELb0ELb0EEENS1_36VarlenDynamicPersistentTileSchedulerILi64ELi64ELi256ELi128ELb0ELb1ELb1ELb1ELb1ELb1EEEEEEEEEvNT_6ParamsE,(.L_x_34 - _ZN7cutlass13device_kernelIN5flash11enable_sm90INS1_16FlashAttnFwdSm90INS1_25CollectiveMainloopFwdSm90ILi2EN4cute5tupleIJNS5_1CILi1EEES8_S8_EEENS6_IJNS7_ILi64EEESA_SA_EEELi512ENS_10bfloat16_tEfNS_4arch4Sm90ELb1ELb0ELb1ELb1ELb0ELb0ELb1ELb0ELb0ELb1ELb0ELb0EEENS1_21CollectiveEpilogueFwdINS6_IJSA_NS7_ILi512EEESA_EEES9_SC_SE_Li256ELb1ELb1ELb0ELb0EEENS1_36VarlenDynamicPersistentTileSchedulerILi64ELi64ELi256ELi128ELb0ELb1ELb1ELb1ELb1ELb1EEEEEEEEEvNT_6ParamsE)
        .other          _ZN7cutlass13device_kernelIN5flash11enable_sm90INS1_16FlashAttnFwdSm90INS1_25CollectiveMainloopFwdSm90ILi2EN4cute5tupleIJNS5_1CILi1EEES8_S8_EEENS6_IJNS7_ILi64EEESA_SA_EEELi512ENS_10bfloat16_tEfNS_4arch4Sm90ELb1ELb0ELb1ELb1ELb0ELb0ELb1ELb0ELb0ELb1ELb0ELb0EEENS1_21CollectiveEpilogueFwdINS6_IJSA_NS7_ILi512EEESA_EEES9_SC_SE_Li256ELb1ELb1ELb0ELb0EEENS1_36VarlenDynamicPersistentTileSchedulerILi64ELi64ELi256ELi128ELb0ELb1ELb1ELb1ELb1ELb1EEEEEEEEEvNT_6ParamsE,@"STO_CUDA_ENTRY STV_DEFAULT"
_ZN7cutlass13device_kernelIN5flash11enable_sm90INS1_16FlashAttnFwdSm90INS1_25CollectiveMainloopFwdSm90ILi2EN4cute5tupleIJNS5_1CILi1EEES8_S8_EEENS6_IJNS7_ILi64EEESA_SA_EEELi512ENS_10bfloat16_tEfNS_4arch4Sm90ELb1ELb0ELb1ELb1ELb0ELb0ELb1ELb0ELb0ELb1ELb0ELb0EEENS1_21CollectiveEpilogueFwdINS6_IJSA_NS7_ILi512EEESA_EEES9_SC_SE_Li256ELb1ELb1ELb0ELb0EEENS1_36VarlenDynamicPersistentTileSchedulerILi64ELi64ELi256ELi128ELb0ELb1ELb1ELb1ELb1ELb1EEEEEEEEEvNT_6ParamsE:
[----:B------:R-:W-:Y:S01]  /*0000*/  LDC R1, c[0x0][0x37c] ;  /* 0x0000df00ff017b82 */ /* 0x000fe20000000800 */
[----:B------:R-:W-:Y:S05]  /*0010*/  EXIT ;  /* 0x000000000000794d */ /* 0x000fea0003800000 */
.L_x_16:
        /* <DEDUP_REMOVED lines=14> */
.L_x_34:


//--------------------- .text._ZN7cutlass13device_kernelIN5flash11enable_sm90INS1_16FlashAttnFwdSm90INS1_25CollectiveMainloopFwdSm90ILi2EN4cute5tupleIJNS5_1CILi1EEES8_S8_EEENS6_IJNS7_ILi64EEESA_SA_EEELi512ENS_10bfloat16_tEfNS_4arch4Sm90ELb1ELb0ELb1ELb1ELb0ELb1ELb1ELb0ELb0ELb1ELb0ELb0EEENS1_21CollectiveEpilogueFwdINS6_IJSA_NS7_ILi512EEESA_EEES9_SC_SE_Li256ELb1ELb1ELb0ELb0EEENS1_36VarlenDynamicPersistentTileSchedulerILi64ELi64ELi256ELi128ELb0ELb1ELb1ELb1ELb1ELb1EEEEEEEEEvNT_6ParamsE --------------------------
	.section	.text._ZN7cutlass13device_kernelIN5flash11enable_sm90INS1_16FlashAttnFwdSm90INS1_25CollectiveMainloopFwdSm90ILi2EN4cute5tupleIJNS5_1CILi1EEES8_S8_EEENS6_IJNS7_ILi64EEESA_SA_EEELi512ENS_10bfloat16_tEfNS_4arch4Sm90ELb1ELb0ELb1ELb1ELb0ELb1ELb1ELb0ELb0ELb1ELb0ELb0EEENS1_21CollectiveEpilogueFwdINS6_IJSA_NS7_ILi512EEESA_EEES9_SC_SE_Li256ELb1ELb1ELb0ELb0EEENS1_36VarlenDynamicPersistentTileSchedulerILi64ELi64ELi256ELi128ELb0ELb1ELb1ELb1ELb1ELb1EEEEEEEEEvNT_6ParamsE,"ax",@progbits
	.align	128
.text._ZN7cutlass13device_kernelIN5flash11enable_sm90INS1_16FlashAttnFwdSm90INS1_25CollectiveMainloopFwdSm90ILi2EN4cute5tupleIJNS5_1CILi1EEES8_S8_EEENS6_IJNS7_ILi64EEESA_SA_EEELi512ENS_10bfloat16_tEfNS_4arch4Sm90ELb1ELb0ELb1ELb1ELb0ELb1ELb1ELb0ELb0ELb1ELb0ELb0EEENS1_21CollectiveEpilogueFwdINS6_IJSA_NS7_ILi512EEESA_EEES9_SC_SE_Li256ELb1ELb1ELb0ELb0EEENS1_36VarlenDynamicPersistentTileSchedulerILi64ELi64ELi256ELi128ELb0ELb1ELb1ELb1ELb1ELb1EEEEEEEEEvNT_6ParamsE:
        .type           _ZN7cutlass13device_kernelIN5flash11enable_sm90INS1_16FlashAttnFwdSm90INS1_25CollectiveMainloopFwdSm90ILi2EN4cute5tupleIJNS5_1CILi1EEES8_S8_EEENS6_IJNS7_ILi64EEESA_SA_EEELi512ENS_10bfloat16_tEfNS_4arch4Sm90ELb1ELb0ELb1ELb1ELb0ELb1ELb1ELb0ELb0ELb1ELb0ELb0EEENS1_21CollectiveEpilogueFwdINS6_IJSA_NS7_ILi512EEESA_EEES9_SC_SE_Li256ELb1ELb1ELb0ELb0EEENS1_36VarlenDynamicPersistentTileSchedulerILi64ELi64ELi256ELi128ELb0ELb1ELb1ELb1ELb1ELb1EEEEEEEEEvNT_6ParamsE,@function
        .size           _ZN7cutlass13device_kernelIN5flash11enable_sm90INS1_16FlashAttnFwdSm90INS1_25CollectiveMainloopFwdSm90ILi2EN4cute5tupleIJNS5_1CILi1EEES8_S8_EEENS6_IJNS7_ILi64EEESA_SA_EEELi512ENS_10bfloat16_tEfNS_4arch4Sm90ELb1ELb0ELb1ELb1ELb0ELb1ELb1ELb0ELb0ELb1ELb0ELb0EEENS1_21CollectiveEpilogueFwdINS6_IJSA_NS7_ILi512EEESA_EEES9_SC_SE_Li256ELb1ELb1ELb0ELb0EEENS1_36VarlenDynamicPersistentTileSchedulerILi64ELi64ELi256ELi128ELb0ELb1ELb1ELb1ELb1ELb1EEEEEEEEEvNT_6ParamsE,(.L_x_35 - _ZN7cutlass13device_kernelIN5flash11enable_sm90INS1_16FlashAttnFwdSm90INS1_25CollectiveMainloopFwdSm90ILi2EN4cute5tupleIJNS5_1CILi1EEES8_S8_EEENS6_IJNS7_ILi64EEESA_SA_EEELi512ENS_10bfloat16_tEfNS_4arch4Sm90ELb1ELb0ELb1ELb1ELb0ELb1ELb1ELb0ELb0ELb1ELb0ELb0EEENS1_21CollectiveEpilogueFwdINS6_IJSA_NS7_ILi512EEESA_EEES9_SC_SE_Li256ELb1ELb1ELb0ELb0EEENS1_36VarlenDynamicPersistentTileSchedulerILi64ELi64ELi256ELi128ELb0ELb1ELb1ELb1ELb1ELb1EEEEEEEEEvNT_6ParamsE)
        .other          _ZN7cutlass13device_kernelIN5flash11enable_sm90INS1_16FlashAttnFwdSm90INS1_25CollectiveMainloopFwdSm90ILi2EN4cute5tupleIJNS5_1CILi1EEES8_S8_EEENS6_IJNS7_ILi64EEESA_SA_EEELi512ENS_10bfloat16_tEfNS_4arch4Sm90ELb1ELb0ELb1ELb1ELb0ELb1ELb1ELb0ELb0ELb1ELb0ELb0EEENS1_21CollectiveEpilogueFwdINS6_IJSA_NS7_ILi512EEESA_EEES9_SC_SE_Li256ELb1ELb1ELb0ELb0EEENS1_36VarlenDynamicPersistentTileSchedulerILi64ELi64ELi256ELi128ELb0ELb1ELb1ELb1ELb1ELb1EEEEEEEEEvNT_6ParamsE,@"STO_CUDA_ENTRY STV_DEFAULT"
_ZN7cutlass13device_kernelIN5flash11enable_sm90INS1_16FlashAttnFwdSm90INS1_25CollectiveMainloopFwdSm90ILi2EN4cute5tupleIJNS5_1CILi1EEES8_S8_EEENS6_IJNS7_ILi64EEESA_SA_EEELi512ENS_10bfloat16_tEfNS_4arch4Sm90ELb1ELb0ELb1ELb1ELb0ELb1ELb1ELb0ELb0ELb1ELb0ELb0EEENS1_21CollectiveEpilogueFwdINS6_IJSA_NS7_ILi512EEESA_EEES9_SC_SE_Li256ELb1ELb1ELb0ELb0EEENS1_36VarlenDynamicPersistentTileSchedulerILi64ELi64ELi256ELi128ELb0ELb1ELb1ELb1ELb1ELb1EEEEEEEEEvNT_6ParamsE:
[----:B------:R-:W-:Y:S01]  /*0000*/  LDC R1, c[0x0][0x37c] ;  /* 0x0000df00ff017b82 */ /* 0x000fe20000000800 */
[----:B------:R-:W-:Y:S05]  /*0010*/  EXIT ;  /* 0x000000000000794d */ /* 0x000fea0003800000 */
.L_x_17:
        /* <DEDUP_REMOVED lines=14> */
.L_x_35:


//--------------------- .nv.shared.reserved.0     --------------------------
	.section	.nv.shared.reserved.0,"aw",@nobits
	.weak		__nv_reservedSMEM_offset_0_alias
	.size		__nv_reservedSMEM_offset_0_alias, 0, 64
	.other		__nv_reservedSMEM_offset_0_alias,@"STO_CUDA_RESERVED_SHARED STV_DEFAULT"
__nv_reservedSMEM_offset_0_alias:
	.zero		0
	.zero		64


//--------------------- .nv.global                --------------------------
	.section	.nv.global,"aw",@nobits
.nv.global:
	.type		_ZN85_INTERNAL_88615ea0_49_flash_fwd_hdim64_512_bf16_softcap_packgqa_sm90_cu_49158569_34634cute1_E,@object
	.size		_ZN85_INTERNAL_88615ea0_49_flash_fwd_hdim64_512_bf16_softcap_packgqa_sm90_cu_49158569_34634cute1_E,(_ZN85_INTERNAL_88615ea0_49_flash_fwd_hdim64_512_bf16_softcap_packgqa_sm90_cu_49158569_34634cuda3std3__45__cpo6cbeginE - _ZN85_INTERNAL_88615ea0_49_flash_fwd_hdim64_512_bf16_softcap_packgqa_sm90_cu_49158569_34634cute1_E)
_ZN85_INTERNAL_88615ea0_49_flash_fwd_hdim64_512_bf16_softcap_packgqa_sm90_cu_49158569_34634cute1_E:
	.zero		1
	.type		_ZN85_INTERNAL_88615ea0_49_flash_fwd_hdim64_512_bf16_softcap_packgqa_sm90_cu_49158569_34634cuda3std3__45__cpo6cbeginE,@object
	.size		_ZN85_INTERNAL_88615ea0_49_flash_fwd_hdim64_512_bf16_softcap_packgqa_sm90_cu_49158569_34634cuda3std3__45__cpo6cbeginE,(_ZN85_INTERNAL_88615ea0_49_flash_fwd_hdim64_512_bf16_softcap_packgqa_sm90_cu_49158569_34634cuda3std3__48in_placeE - _ZN85_INTERNAL_88615ea0_49_flash_fwd_hdim64_512_bf16_softcap_packgqa_sm90_cu_49158569_34634cuda3std3__45__cpo6cbeginE)
_ZN85_INTERNAL_88615ea0_49_flash_fwd_hdim64_512_bf16_softcap_packgqa_sm90_cu_49158569_34634cuda3std3__45__cpo6cbeginE:
	.zero		1
	.type		_ZN85_INTERNAL_88615ea0_49_flash_fwd_hdim64_512_bf16_softcap_packgqa_sm90_cu_49158569_34634cuda3std3__48in_placeE,@object
	.size		_ZN85_INTERNAL_88615ea0_49_flash_fwd_hdim64_512_bf16_softcap_packgqa_sm90_cu_49158569_34634cuda3std3__48in_placeE,(_ZN85_INTERNAL_88615ea0_49_flash_fwd_hdim64_512_bf16_softcap_packgqa_sm90_cu_49158569_34634cuda3std6ranges3__45__cpo9iter_moveE - _ZN85_INTERNAL_88615ea0_49_flash_fwd_hdim64_512_bf16_softcap_packgqa_sm90_cu_49158569_34634cuda3std3__48in_placeE)
_ZN85_INTERNAL_88615ea0_49_flash_fwd_hdim64_512_bf16_softcap_packgqa_sm90_cu_49158569_34634cuda3std3__48in_placeE:
	.zero		1
	.type		_ZN85_INTERNAL_88615ea0_49_flash_fwd_hdim64_512_bf16_softcap_packgqa_sm90_cu_49158569_34634cuda3std6ranges3__45__cpo9iter_moveE,@object
	.size		_ZN85_INTERNAL_88615ea0_49_flash_fwd_hdim64_512_bf16_softcap_packgqa_sm90_cu_49158569_34634cuda3std6ranges3__45__cpo9iter_moveE,(_ZN85_INTERNAL_88615ea0_49_flash_fwd_hdim64_512_bf16_softcap_packgqa_sm90_cu_49158569_34634cuda3std3__45__cpo5beginE - _ZN85_INTERNAL_88615ea0_49_flash_fwd_hdim64_512_bf16_softcap_packgqa_sm90_cu_49158569_34634cuda3std6ranges3__45__cpo9iter_moveE)
_ZN85_INTERNAL_88615ea0_49_flash_fwd_hdim64_512_bf16_softcap_packgqa_sm90_cu_49158569_34634cuda3std6ranges3__45__cpo9iter_moveE:
	.zero		1
	.type		_ZN85_INTERNAL_88615ea0_49_flash_fwd_hdim64_512_bf16_softcap_packgqa_sm90_cu_49158569_34634cuda3std3__45__cpo5beginE,@object
	.size		_ZN85_INTERNAL_88615ea0_49_flash_fwd_hdim64_512_bf16_softcap_packgqa_sm90_cu_49158569_34634cuda3std3__45__cpo5beginE,(_ZN85_INTERNAL_88615ea0_49_flash_fwd_hdim64_512_bf16_softcap_packgqa_sm90_cu_49158569_34634cuda3std3__487_GLOBAL__N__88615ea0_49_flash_fwd_hdim64_512_bf16_softcap_packgqa_sm90_cu_49158569_34636ignoreE - _ZN85_INTERNAL_88615ea0_49_flash_fwd_hdim64_512_bf16_softcap_packgqa_sm90_cu_49158569_34634cuda3std3__45__cpo5beginE)
_ZN85_INTERNAL_88615ea0_49_flash_fwd_hdim64_512_bf16_softcap_packgqa_sm90_cu_49158569_34634cuda3std3__45__cpo5beginE:
	.zero		1
	.type		_ZN85_INTERNAL_88615ea0_49_flash_fwd_hdim64_512_bf16_softcap_packgqa_sm90_cu_49158569_34634cuda3std3__487_GLOBAL__N__88615ea0_49_flash_fwd_hdim64_512_bf16_softcap_packgqa_sm90_cu_49158569_34636ignoreE,@object
	.size		_ZN85_INTERNAL_88615ea0_49_flash_fwd_hdim64_512_bf16_softcap_packgqa_sm90_cu_49158569_34634cuda3std3__487_GLOBAL__N__88615ea0_49_flash_fwd_hdim64_512_bf16_softcap_packgqa_sm90_cu_49158569_34636ignoreE,(_ZN85_INTERNAL_88615ea0_49_flash_fwd_hdim64_512_bf16_softcap_packgqa_sm90_cu_49158569_34634cute7productE - _ZN85_INTERNAL_88615ea0_49_flash_fwd_hdim64_512_bf16_softcap_packgqa_sm90_cu_49158569_34634cuda3std3__487_GLOBAL__N__88615ea0_49_flash_fwd_hdim64_512_bf16_softcap_packgqa_sm90_cu_49158569_34636ignoreE)
_ZN85_INTERNAL_88615ea0_49_flash_fwd_hdim64_512_bf16_softcap_packgqa_sm90_cu_49158569_34634cuda3std3__487_GLOBAL__N__88615ea0_49_flash_fwd_hdim64_512_bf16_softcap_packgqa_sm90_cu_49158569_34636ignoreE:
	.zero		1
	.type		_ZN85_INTERNAL_88615ea0_49_flash_fwd_hdim64_512_bf16_softcap_packgqa_sm90_cu_49158569_34634cute7productE,@object
	.size		_ZN85_INTERNAL_88615ea0_49_flash_fwd_hdim64_512_bf16_softcap_packgqa_sm90_cu_49158569_34634cute7productE,(_ZN85_INTERNAL_88615ea0_49_flash_fwd_hdim64_512_bf16_softcap_packgqa_sm90_cu_49158569_34634cuda3std3__45__cpo3endE - _ZN85_INTERNAL_88615ea0_49_flash_fwd_hdim64_512_bf16_softcap_packgqa_sm90_cu_49158569_34634cute7productE)
_ZN85_INTERNAL_88615ea0_49_flash_fwd_hdim64_512_bf16_softcap_packgqa_sm90_cu_49158569_34634cute7productE:
	.zero		1
	.type		_ZN85_INTERNAL_88615ea0_49_flash_fwd_hdim64_512_bf16_softcap_packgqa_sm90_cu_49158569_34634cuda3std3__45__cpo3endE,@object
	.size		_ZN85_INTERNAL_88615ea0_49_flash_fwd_hdim64_512_bf16_softcap_packgqa_sm90_cu_49158569_34634cuda3std3__45__cpo3endE,(_ZN85_INTERNAL_88615ea0_49_flash_fwd_hdim64_512_bf16_softcap_packgqa_sm90_cu_49158569_34634cuda3std3__419piecewise_constructE - _ZN85_INTERNAL_88615ea0_49_flash_fwd_hdim64_512_bf16_softcap_packgqa_sm90_cu_49158569_34634cuda3std3__45__cpo3endE)
_ZN85_INTERNAL_88615ea0_49_flash_fwd_hdim64_512_bf16_softcap_packgqa_sm90_cu_49158569_34634cuda3std3__45__cpo3endE:
	.zero		1
	.type		_ZN85_INTERNAL_88615ea0_49_flash_fwd_hdim64_512_bf16_softcap_packgqa_sm90_cu_49158569_34634cuda3std3__419piecewise_constructE,@object
	.size		_ZN85_INTERNAL_88615ea0_49_flash_fwd_hdim64_512_bf16_softcap_packgqa_sm90_cu_49158569_34634cuda3std3__419piecewise_constructE,(_ZN85_INTERNAL_88615ea0_49_flash_fwd_hdim64_512_bf16_softcap_packgqa_sm90_cu_49158569_34634cuda3std3__45__cpo4cendE - _ZN85_INTERNAL_88615ea0_49_flash_fwd_hdim64_512_bf16_softcap_packgqa_sm90_cu_49158569_34634cuda3std3__419piecewise_constructE)
_ZN85_INTERNAL_88615ea0_49_flash_fwd_hdim64_512_bf16_softcap_packgqa_sm90_cu_49158569_34634cuda3std3__419piecewise_constructE:
	.zero		1
	.type		_ZN85_INTERNAL_88615ea0_49_flash_fwd_hdim64_512_bf16_softcap_packgqa_sm90_cu_49158569_34634cuda3std3__45__cpo4cendE,@object
	.size		_ZN85_INTERNAL_88615ea0_49_flash_fwd_hdim64_512_bf16_softcap_packgqa_sm90_cu_49158569_34634cuda3std3__45__cpo4cendE,(_ZN85_INTERNAL_88615ea0_49_flash_fwd_hdim64_512_bf16_softcap_packgqa_sm90_cu_49158569_34634cuda3std6ranges3__45__cpo4swapE - _ZN85_INTERNAL_88615ea0_49_flash_fwd_hdim64_512_bf16_softcap_packgqa_sm90_cu_49158569_34634cuda3std3__45__cpo4cendE)
_ZN85_INTERNAL_88615ea0_49_flash_fwd_hdim64_512_bf16_softcap_packgqa_sm90_cu_49158569_34634cuda3std3__45__cpo4cendE:
	.zero		1
	.type		_ZN85_INTERNAL_88615ea0_49_flash_fwd_hdim64_512_bf16_softcap_packgqa_sm90_cu_49158569_34634cuda3std6ranges3__45__cpo4swapE,@object
	.size		_ZN85_INTERNAL_88615ea0_49_flash_fwd_hdim64_512_bf16_softcap_packgqa_sm90_cu_49158569_34634cuda3std6ranges3__45__cpo4swapE,(.L_7 - _ZN85_INTERNAL_88615ea0_49_flash_fwd_hdim64_512_bf16_softcap_packgqa_sm90_cu_49158569_34634cuda3std6ranges3__45__cpo4swapE)
_ZN85_INTERNAL_88615ea0_49_flash_fwd_hdim64_512_bf16_softcap_packgqa_sm90_cu_49158569_34634cuda3std6ranges3__45__cpo4swapE:
	.zero		1
.L_7:


//--------------------- .nv.constant0._ZN7cutlass13device_kernelIN5flash11enable_sm90INS1_16FlashAttnFwdSm90INS1_25CollectiveMainloopFwdSm90ILi2EN4cute5tupleIJNS5_1CILi1EEES8_S8_EEENS6_IJNS7_ILi64EEESA_SA_EEELi512ENS_10bfloat16_tEfNS_4arch4Sm90ELb0ELb0ELb1ELb0ELb0ELb0ELb0ELb0ELb0ELb1ELb0ELb0EEENS1_21CollectiveEpilogueFwdINS6_IJSA_NS7_ILi512EEESA_EEES9_SC_SE_Li256ELb0ELb1ELb0ELb0EEENS1_29StaticPersistentTileSchedulerILb0EEEEEEEEEvNT_6ParamsE --------------------------
	.section	.nv.constant0._ZN7cutlass13device_kernelIN5flash11enable_sm90INS1_16FlashAttnFwdSm90INS1_25CollectiveMainloopFwdSm90ILi2EN4cute5tupleIJNS5_1CILi1EEES8_S8_EEENS6_IJNS7_ILi64EEESA_SA_EEELi512ENS_10bfloat16_tEfNS_4arch4Sm90ELb0ELb0ELb1ELb0ELb0ELb0ELb0ELb0ELb0ELb1ELb0ELb0EEENS1_21CollectiveEpilogueFwdINS6_IJSA_NS7_ILi512EEESA_EEES9_SC_SE_Li256ELb0ELb1ELb0ELb0EEENS1_29StaticPersistentTileSchedulerILb0EEEEEEEEEvNT_6ParamsE,"a",@progbits
	.sectionflags	@""
	.align	4
.nv.constant0._ZN7cutlass13device_kernelIN5flash11enable_sm90INS1_16FlashAttnFwdSm90INS1_25CollectiveMainloopFwdSm90ILi2EN4cute5tupleIJNS5_1CILi1EEES8_S8_EEENS6_IJNS7_ILi64EEESA_SA_EEELi512ENS_10bfloat16_tEfNS_4arch4Sm90ELb0ELb0ELb1ELb0ELb0ELb0ELb0ELb0ELb0ELb1ELb0ELb0EEENS1_21CollectiveEpilogueFwdINS6_IJSA_NS7_ILi512EEESA_EEES9_SC_SE_Li256ELb0ELb1ELb0ELb0EEENS1_29StaticPersistentTileSchedulerILb0EEEEEEEEEvNT_6ParamsE:
	.zero		3456


//--------------------- .nv.constant0._ZN7cutlass13device_kernelIN5flash11enable_sm90INS1_16FlashAttnFwdSm90INS1_25CollectiveMainloopFwdSm90ILi2EN4cute5tupleIJNS5_1CILi1EEES8_S8_EEENS6_IJNS7_ILi64EEESA_SA_EEELi512ENS_10bfloat16_tEfNS_4arch4Sm90ELb0ELb0ELb1ELb0ELb0ELb0ELb1ELb0ELb0ELb1ELb0ELb0EEENS1_21CollectiveEpilogueFwdINS6_IJSA_NS7_ILi512EEESA_EEES9_SC_SE_Li256ELb0ELb1ELb0ELb0EEENS1_29StaticPersistentTileSchedulerILb0EEEEEEEEEvNT_6ParamsE --------------------------
	.section	.nv.constant0._ZN7cutlass13device_kernelIN5flash11enable_sm90INS1_16FlashAttnFwdSm90INS1_25CollectiveMainloopFwdSm90ILi2EN4cute5tupleIJNS5_1CILi1EEES8_S8_EEENS6_IJNS7_ILi64EEESA_SA_EEELi512ENS_10bfloat16_tEfNS_4arch4Sm90ELb0ELb0ELb1ELb0ELb0ELb0ELb1ELb0ELb0ELb1ELb0ELb0EEENS1_21CollectiveEpilogueFwdINS6_IJSA_NS7_ILi512EEESA_EEES9_SC_SE_Li256ELb0ELb1ELb0ELb0EEENS1_29StaticPersistentTileSchedulerILb0EEEEEEEEEvNT_6ParamsE,"a",@progbits
	.sectionflags	@""
	.align	4
.nv.constant0._ZN7cutlass13device_kernelIN5flash11enable_sm90INS1_16FlashAttnFwdSm90INS1_25CollectiveMainloopFwdSm90ILi2EN4cute5tupleIJNS5_1CILi1EEES8_S8_EEENS6_IJNS7_ILi64EEESA_SA_EEELi512ENS_10bfloat16_tEfNS_4arch4Sm90ELb0ELb0ELb1ELb0ELb0ELb0ELb1ELb0ELb0ELb1ELb0ELb0EEENS1_21CollectiveEpilogueFwdINS6_IJSA_NS7_ILi512EEESA_EEES9_SC_SE_Li256ELb0ELb1ELb0ELb0EEENS1_29StaticPersistentTileSchedulerILb0EEEEEEEEEvNT_6ParamsE:
	.zero		3712


//--------------------- .nv.constant0._ZN7cutlass13device_kernelIN5flash11enable_sm90INS1_16FlashAttnFwdSm90INS1_25CollectiveMainloopFwdSm90ILi2EN4cute5tupleIJNS5_1CILi1EEES8_S8_EEENS6_IJNS7_ILi64EEESA_SA_EEELi512ENS_10bfloat16_tEfNS_4arch4Sm90ELb0ELb0ELb1ELb1ELb0ELb0ELb0ELb0ELb0ELb1ELb0ELb0EEENS1_21CollectiveEpilogueFwdINS6_IJSA_NS7_ILi512EEESA_EEES9_SC_SE_Li256ELb1ELb1ELb0ELb0EEENS1_36VarlenDynamicPersistentTileSchedulerILi64ELi64ELi256ELi128ELb0ELb1ELb1ELb0ELb1ELb1EEEEEEEEEvNT_6ParamsE --------------------------
	.section	.nv.constant0._ZN7cutlass13device_kernelIN5flash11enable_sm90INS1_16FlashAttnFwdSm90INS1_25CollectiveMainloopFwdSm90ILi2EN4cute5tupleIJNS5_1CILi1EEES8_S8_EEENS6_IJNS7_ILi64EEESA_SA_EEELi512ENS_10bfloat16_tEfNS_4arch4Sm90ELb0ELb0ELb1ELb1ELb0ELb0ELb0ELb0ELb0ELb1ELb0ELb0EEENS1_21CollectiveEpilogueFwdINS6_IJSA_NS7_ILi512EEESA_EEES9_SC_SE_Li256ELb1ELb1ELb0ELb0EEENS1_36VarlenDynamicPersistentTileSchedulerILi64ELi64ELi256ELi128ELb0ELb1ELb1ELb0ELb1ELb1EEEEEEEEEvNT_6ParamsE,"a",@progbits
	.sectionflags	@""
	.align	4
.nv.constant0._ZN7cutlass13device_kernelIN5flash11enable_sm90INS1_16FlashAttnFwdSm90INS1_25CollectiveMainloopFwdSm90ILi2EN4cute5tupleIJNS5_1CILi1EEES8_S8_EEENS6_IJNS7_ILi64EEESA_SA_EEELi512ENS_10bfloat16_tEfNS_4arch4Sm90ELb0ELb0ELb1ELb1ELb0ELb0ELb0ELb0ELb0ELb1ELb0ELb0EEENS1_21CollectiveEpilogueFwdINS6_IJSA_NS7_ILi512EEESA_EEES9_SC_SE_Li256ELb1ELb1ELb0ELb0EEENS1_36VarlenDynamicPersistentTileSchedulerILi64ELi64ELi256ELi128ELb0ELb1ELb1ELb0ELb1ELb1EEEEEEEEEvNT_6ParamsE:
	.zero		3584


//--------------------- .nv.constant0._ZN7cutlass13device_kernelIN5flash11enable_sm90INS1_16FlashAttnFwdSm90INS1_25CollectiveMainloopFwdSm90ILi2EN4cute5tupleIJNS5_1CILi1EEES8_S8_EEENS6_IJNS7_ILi64EEESA_SA_EEELi512ENS_10bfloat16_tEfNS_4arch4Sm90ELb0ELb0ELb1ELb1ELb0ELb1ELb0ELb0ELb0ELb1ELb0ELb0EEENS1_21CollectiveEpilogueFwdINS6_IJSA_NS7_ILi512EEESA_EEES9_SC_SE_Li256ELb1ELb1ELb0ELb0EEENS1_36VarlenDynamicPersistentTileSchedulerILi64ELi64ELi256ELi128ELb0ELb1ELb1ELb0ELb1ELb1EEEEEEEEEvNT_6ParamsE --------------------------
	.section	.nv.constant0._ZN7cutlass13device_kernelIN5flash11enable_sm90INS1_16FlashAttnFwdSm90INS1_25CollectiveMainloopFwdSm90ILi2EN4cute5tupleIJNS5_1CILi1EEES8_S8_EEENS6_IJNS7_ILi64EEESA_SA_EEELi512ENS_10bfloat16_tEfNS_4arch4Sm90ELb0ELb0ELb1ELb1ELb0ELb1ELb0ELb0ELb0ELb1ELb0ELb0EEENS1_21CollectiveEpilogueFwdINS6_IJSA_NS7_ILi512EEESA_EEES9_SC_SE_Li256ELb1ELb1ELb0ELb0EEENS1_36VarlenDynamicPersistentTileSchedulerILi64ELi64ELi256ELi128ELb0ELb1ELb1ELb0ELb1ELb1EEEEEEEEEvNT_6ParamsE,"a",@progbits
	.sectionflags	@""
	.align	4
.nv.constant0._ZN7cutlass13device_kernelIN5flash11enable_sm90INS1_16FlashAttnFwdSm90INS1_25CollectiveMainloopFwdSm90ILi2EN4cute5tupleIJNS5_1CILi1EEES8_S8_EEENS6_IJNS7_ILi64EEESA_SA_EEELi512ENS_10bfloat16_tEfNS_4arch4Sm90ELb0ELb0ELb1ELb1ELb0ELb1ELb0ELb0ELb0ELb1ELb0ELb0EEENS1_21CollectiveEpilogueFwdINS6_IJSA_NS7_ILi512EEESA_EEES9_SC_SE_Li256ELb1ELb1ELb0ELb0EEENS1_36VarlenDynamicPersistentTileSchedulerILi64ELi64ELi256ELi128ELb0ELb1ELb1ELb0ELb1ELb1EEEEEEEEEvNT_6ParamsE:
	.zero		3584


//--------------------- .nv.constant0._ZN7cutlass13device_kernelIN5flash11enable_sm90INS1_16FlashAttnFwdSm90INS1_25CollectiveMainloopFwdSm90ILi2EN4cute5tupleIJNS5_1CILi1EEES8_S8_EEENS6_IJNS7_ILi64EEESA_SA_EEELi512ENS_10bfloat16_tEfNS_4arch4Sm90ELb0ELb0ELb1ELb1ELb0ELb0ELb1ELb0ELb0ELb1ELb0ELb0EEENS1_21CollectiveEpilogueFwdINS6_IJSA_NS7_ILi512EEESA_EEES9_SC_SE_Li256ELb1ELb1ELb0ELb0EEENS1_36VarlenDynamicPersistentTileSchedulerILi64ELi64ELi256ELi128ELb0ELb1ELb1ELb0ELb1ELb1EEEEEEEEEvNT_6ParamsE --------------------------
	.section	.nv.constant0._ZN7cutlass13device_kernelIN5flash11enable_sm90INS1_16FlashAttnFwdSm90INS1_25CollectiveMainloopFwdSm90ILi2EN4cute5tupleIJNS5_1CILi1EEES8_S8_EEENS6_IJNS7_ILi64EEESA_SA_EEELi512ENS_10bfloat16_tEfNS_4arch4Sm90ELb0ELb0ELb1ELb1ELb0ELb0ELb1ELb0ELb0ELb1ELb0ELb0EEENS1_21CollectiveEpilogueFwdINS6_IJSA_NS7_ILi512EEESA_EEES9_SC_SE_Li256ELb1ELb1ELb0ELb0EEENS1_36VarlenDynamicPersistentTileSchedulerILi64ELi64ELi256ELi128ELb0ELb1ELb1ELb0ELb1ELb1EEEEEEEEEvNT_6ParamsE,"a",@progbits
	.sectionflags	@""
	.align	4
.nv.constant0._ZN7cutlass13device_kernelIN5flash11enable_sm90INS1_16FlashAttnFwdSm90INS1_25CollectiveMainloopFwdSm90ILi2EN4cute5tupleIJNS5_1CILi1EEES8_S8_EEENS6_IJNS7_ILi64EEESA_SA_EEELi512ENS_10bfloat16_tEfNS_4arch4Sm90ELb0ELb0ELb1ELb1ELb0ELb0ELb1ELb0ELb0ELb1ELb0ELb0EEENS1_21CollectiveEpilogueFwdINS6_IJSA_NS7_ILi512EEESA_EEES9_SC_SE_Li256ELb1ELb1ELb0ELb0EEENS1_36VarlenDynamicPersistentTileSchedulerILi64ELi64ELi256ELi128ELb0ELb1ELb1ELb0ELb1ELb1EEEEEEEEEvNT_6ParamsE:
	.zero		3840


//--------------------- .nv.constant0._ZN7cutlass13device_kernelIN5flash11enable_sm90INS1_16FlashAttnFwdSm90INS1_25CollectiveMainloopFwdSm90ILi2EN4cute5tupleIJNS5_1CILi1EEES8_S8_EEENS6_IJNS7_ILi64EEESA_SA_EEELi512ENS_10bfloat16_tEfNS_4arch4Sm90ELb0ELb0ELb1ELb1ELb0ELb1ELb1ELb0ELb0ELb1ELb0ELb0EEENS1_21CollectiveEpilogueFwdINS6_IJSA_NS7_ILi512EEESA_EEES9_SC_SE_Li256ELb1ELb1ELb0ELb0EEENS1_36VarlenDynamicPersistentTileSchedulerILi64ELi64ELi256ELi128ELb0ELb1ELb1ELb0ELb1ELb1EEEEEEEEEvNT_6ParamsE --------------------------
	.section	.nv.constant0._ZN7cutlass13device_kernelIN5flash11enable_sm90INS1_16FlashAttnFwdSm90INS1_25CollectiveMainloopFwdSm90ILi2EN4cute5tupleIJNS5_1CILi1EEES8_S8_EEENS6_IJNS7_ILi64EEESA_SA_EEELi512ENS_10bfloat16_tEfNS_4arch4Sm90ELb0ELb0ELb1ELb1ELb0ELb1ELb1ELb0ELb0ELb1ELb0ELb0EEENS1_21CollectiveEpilogueFwdINS6_IJSA_NS7_ILi512EEESA_EEES9_SC_SE_Li256ELb1ELb1ELb0ELb0EEENS1_36VarlenDynamicPersistentTileSchedulerILi64ELi64ELi256ELi128ELb0ELb1ELb1ELb0ELb1ELb1EEEEEEEEEvNT_6ParamsE,"a",@progbits
	.sectionflags	@""
	.align	4
.nv.constant0._ZN7cutlass13device_kernelIN5flash11enable_sm90INS1_16FlashAttnFwdSm90INS1_25CollectiveMainloopFwdSm90ILi2EN4cute5tupleIJNS5_1CILi1EEES8_S8_EEENS6_IJNS7_ILi64EEESA_SA_EEELi512ENS_10bfloat16_tEfNS_4arch4Sm90ELb0ELb0ELb1ELb1ELb0ELb1ELb1ELb0ELb0ELb1ELb0ELb0EEENS1_21CollectiveEpilogueFwdINS6_IJSA_NS7_ILi512EEESA_EEES9_SC_SE_Li256ELb1ELb1ELb0ELb0EEENS1_36VarlenDynamicPersistentTileSchedulerILi64ELi64ELi256ELi128ELb0ELb1ELb1ELb0ELb1ELb1EEEEEEEEEvNT_6ParamsE:
	.zero		3840


//--------------------- .nv.constant0._ZN7cutlass13device_kernelIN5flash11enable_sm90INS1_16FlashAttnFwdSm90INS1_25CollectiveMainloopFwdSm90ILi2EN4cute5tupleIJNS5_1CILi1EEES8_S8_EEENS6_IJNS7_ILi64EEESA_SA_EEELi512ENS_10bfloat16_tEfNS_4arch4Sm90ELb0ELb1ELb1ELb0ELb0ELb0ELb0ELb0ELb0ELb1ELb0ELb0EEENS1_21CollectiveEpilogueFwdINS6_IJSA_NS7_ILi512EEESA_EEES9_SC_SE_Li256ELb0ELb1ELb0ELb0EEENS1_30DynamicPersistentTileSchedulerILi256ELi128ELb0ELb1ELb1EEEEEEEEEvNT_6ParamsE --------------------------
	.section	.nv.constant0._ZN7cutlass13device_kernelIN5flash11enable_sm90INS1_16FlashAttnFwdSm90INS1_25CollectiveMainloopFwdSm90ILi2EN4cute5tupleIJNS5_1CILi1EEES8_S8_EEENS6_IJNS7_ILi64EEESA_SA_EEELi512ENS_10bfloat16_tEfNS_4arch4Sm90ELb0ELb1ELb1ELb0ELb0ELb0ELb0ELb0ELb0ELb1ELb0ELb0EEENS1_21CollectiveEpilogueFwdINS6_IJSA_NS7_ILi512EEESA_EEES9_SC_SE_Li256ELb0ELb1ELb0ELb0EEENS1_30DynamicPersistentTileSchedulerILi256ELi128ELb0ELb1ELb1EEEEEEEEEvNT_6ParamsE,"a",@progbits
	.sectionflags	@""
	.align	4
.nv.constant0._ZN7cutlass13device_kernelIN5flash11enable_sm90INS1_16FlashAttnFwdSm90INS1_25CollectiveMainloopFwdSm90ILi2EN4cute5tupleIJNS5_1CILi1EEES8_S8_EEENS6_IJNS7_ILi64EEESA_SA_EEELi512ENS_10bfloat16_tEfNS_4arch4Sm90ELb0ELb1ELb1ELb0ELb0ELb0ELb0ELb0ELb0ELb1ELb0ELb0EEENS1_21CollectiveEpilogueFwdINS6_IJSA_NS7_ILi512EEESA_EEES9_SC_SE_Li256ELb0ELb1ELb0ELb0EEENS1_30DynamicPersistentTileSchedulerILi256ELi128ELb0ELb1ELb1EEEEEEEEEvNT_6ParamsE:
	.zero		3584


//--------------------- .nv.constant0._ZN7cutlass13device_kernelIN5flash11enable_sm90INS1_16FlashAttnFwdSm90INS1_25CollectiveMainloopFwdSm90ILi2EN4cute5tupleIJNS5_1CILi1EEES8_S8_EEENS6_IJNS7_ILi64EEESA_SA_EEELi512ENS_10bfloat16_tEfNS_4arch4Sm90ELb0ELb1ELb1ELb0ELb0ELb0ELb1ELb0ELb0ELb1ELb0ELb0EEENS1_21CollectiveEpilogueFwdINS6_IJSA_NS7_ILi512EEESA_EEES9_SC_SE_Li256ELb0ELb1ELb0ELb0EEENS1_30DynamicPersistentTileSchedulerILi256ELi128ELb0ELb1ELb1EEEEEEEEEvNT_6ParamsE --------------------------
	.section	.nv.constant0._ZN7cutlass13device_kernelIN5flash11enable_sm90INS1_16FlashAttnFwdSm90INS1_25CollectiveMainloopFwdSm90ILi2EN4cute5tupleIJNS5_1CILi1EEES8_S8_EEENS6_IJNS7_ILi64EEESA_SA_EEELi512ENS_10bfloat16_tEfNS_4arch4Sm90ELb0ELb1ELb1ELb0ELb0ELb0ELb1ELb0ELb0ELb1ELb0ELb0EEENS1_21CollectiveEpilogueFwdINS6_IJSA_NS7_ILi512EEESA_EEES9_SC_SE_Li256ELb0ELb1ELb0ELb0EEENS1_30DynamicPersistentTileSchedulerILi256ELi128ELb0ELb1ELb1EEEEEEEEEvNT_6ParamsE,"a",@progbits
	.sectionflags	@""
	.align	4
.nv.constant0._ZN7cutlass13device_kernelIN5flash11enable_sm90INS1_16FlashAttnFwdSm90INS1_25CollectiveMainloopFwdSm90ILi2EN4cute5tupleIJNS5_1CILi1EEES8_S8_EEENS6_IJNS7_ILi64EEESA_SA_EEELi512ENS_10bfloat16_tEfNS_4arch4Sm90ELb0ELb1ELb1ELb0ELb0ELb0ELb1ELb0ELb0ELb1ELb0ELb0EEENS1_21CollectiveEpilogueFwdINS6_IJSA_NS7_ILi512EEESA_EEES9_SC_SE_Li256ELb0ELb1ELb0ELb0EEENS1_30DynamicPersistentTileSchedulerILi256ELi128ELb0ELb1ELb1EEEEEEEEEvNT_6ParamsE:
	.zero		3840


//--------------------- .nv.constant0._ZN7cutlass13device_kernelIN5flash11enable_sm90INS1_16FlashAttnFwdSm90INS1_25CollectiveMainloopFwdSm90ILi2EN4cute5tupleIJNS5_1CILi1EEES8_S8_EEENS6_IJNS7_ILi64EEESA_SA_EEELi512ENS_10bfloat16_tEfNS_4arch4Sm90ELb0ELb1ELb1ELb1ELb0ELb0ELb0ELb0ELb0ELb1ELb0ELb0EEENS1_21CollectiveEpilogueFwdINS6_IJSA_NS7_ILi512EEESA_EEES9_SC_SE_Li256ELb1ELb1ELb0ELb0EEENS1_36VarlenDynamicPersistentTileSchedulerILi64ELi64ELi256ELi128ELb0ELb1ELb1ELb1ELb0ELb1EEEEEEEEEvNT_6ParamsE --------------------------
	.section	.nv.constant0._ZN7cutlass13device_kernelIN5flash11enable_sm90INS1_16FlashAttnFwdSm90INS1_25CollectiveMainloopFwdSm90ILi2EN4cute5tupleIJNS5_1CILi1EEES8_S8_EEENS6_IJNS7_ILi64EEESA_SA_EEELi512ENS_10bfloat16_tEfNS_4arch4Sm90ELb0ELb1ELb1ELb1ELb0ELb0ELb0ELb0ELb0ELb1ELb0ELb0EEENS1_21CollectiveEpilogueFwdINS6_IJSA_NS7_ILi512EEESA_EEES9_SC_SE_Li256ELb1ELb1ELb0ELb0EEENS1_36VarlenDynamicPersistentTileSchedulerILi64ELi64ELi256ELi128ELb0ELb1ELb1ELb1ELb0ELb1EEEEEEEEEvNT_6ParamsE,"a",@progbits
	.sectionflags	@""
	.align	4
.nv.constant0._ZN7cutlass13device_kernelIN5flash11enable_sm90INS1_16FlashAttnFwdSm90INS1_25CollectiveMainloopFwdSm90ILi2EN4cute5tupleIJNS5_1CILi1EEES8_S8_EEENS6_IJNS7_ILi64EEESA_SA_EEELi512ENS_10bfloat16_tEfNS_4arch4Sm90ELb0ELb1ELb1ELb1ELb0ELb0ELb0ELb0ELb0ELb1ELb0ELb0EEENS1_21CollectiveEpilogueFwdINS6_IJSA_NS7_ILi512EEESA_EEES9_SC_SE_Li256ELb1ELb1ELb0ELb0EEENS1_36VarlenDynamicPersistentTileSchedulerILi64ELi64ELi256ELi128ELb0ELb1ELb1ELb1ELb0ELb1EEEEEEEEEvNT_6ParamsE:
	.zero		3584


//--------------------- .nv.constant0._ZN7cutlass13device_kernelIN5flash11enable_sm90INS1_16FlashAttnFwdSm90INS1_25CollectiveMainloopFwdSm90ILi2EN4cute5tupleIJNS5_1CILi1EEES8_S8_EEENS6_IJNS7_ILi64EEESA_SA_EEELi512ENS_10bfloat16_tEfNS_4arch4Sm90ELb0ELb1ELb1ELb1ELb0ELb1ELb0ELb0ELb0ELb1ELb0ELb0EEENS1_21CollectiveEpilogueFwdINS6_IJSA_NS7_ILi512EEESA_EEES9_SC_SE_Li256ELb1ELb1ELb0ELb0EEENS1_36VarlenDynamicPersistentTileSchedulerILi64ELi64ELi256ELi128ELb0ELb1ELb1ELb1ELb0ELb1EEEEEEEEEvNT_6ParamsE --------------------------
	.section	.nv.constant0._ZN7cutlass13device_kernelIN5flash11enable_sm90INS1_16FlashAttnFwdSm90INS1_25CollectiveMainloopFwdSm90ILi2EN4cute5tupleIJNS5_1CILi1EEES8_S8_EEENS6_IJNS7_ILi64EEESA_SA_EEELi512ENS_10bfloat16_tEfNS_4arch4Sm90ELb0ELb1ELb1ELb1ELb0ELb1ELb0ELb0ELb0ELb1ELb0ELb0EEENS1_21CollectiveEpilogueFwdINS6_IJSA_NS7_ILi512EEESA_EEES9_SC_SE_Li256ELb1ELb1ELb0ELb0EEENS1_36VarlenDynamicPersistentTileSchedulerILi64ELi64ELi256ELi128ELb0ELb1ELb1ELb1ELb0ELb1EEEEEEEEEvNT_6ParamsE,"a",@progbits
	.sectionflags	@""
	.align	4
.nv.constant0._ZN7cutlass13device_kernelIN5flash11enable_sm90INS1_16FlashAttnFwdSm90INS1_25CollectiveMainloopFwdSm90ILi2EN4cute5tupleIJNS5_1CILi1EEES8_S8_EEENS6_IJNS7_ILi64EEESA_SA_EEELi512ENS_10bfloat16_tEfNS_4arch4Sm90ELb0ELb1ELb1ELb1ELb0ELb1ELb0ELb0ELb0ELb1ELb0ELb0EEENS1_21CollectiveEpilogueFwdINS6_IJSA_NS7_ILi512EEESA_EEES9_SC_SE_Li256ELb1ELb1ELb0ELb0EEENS1_36VarlenDynamicPersistentTileSchedulerILi64ELi64ELi256ELi128ELb0ELb1ELb1ELb1ELb0ELb1EEEEEEEEEvNT_6ParamsE:
	.zero		3584


//--------------------- .nv.constant0._ZN7cutlass13device_kernelIN5flash11enable_sm90INS1_16FlashAttnFwdSm90INS1_25CollectiveMainloopFwdSm90ILi2EN4cute5tupleIJNS5_1CILi1EEES8_S8_EEENS6_IJNS7_ILi64EEESA_SA_EEELi512ENS_10bfloat16_tEfNS_4arch4Sm90ELb0ELb1ELb1ELb1ELb0ELb0ELb1ELb0ELb0ELb1ELb0ELb0EEENS1_21CollectiveEpilogueFwdINS6_IJSA_NS7_ILi512EEESA_EEES9_SC_SE_Li256ELb1ELb1ELb0ELb0EEENS1_36VarlenDynamicPersistentTileSchedulerILi64ELi64ELi256ELi128ELb0ELb1ELb1ELb1ELb0ELb1EEEEEEEEEvNT_6ParamsE --------------------------
	.section	.nv.constant0._ZN7cutlass13device_kernelIN5flash11enable_sm90INS1_16FlashAttnFwdSm90INS1_25CollectiveMainloopFwdSm90ILi2EN4cute5tupleIJNS5_1CILi1EEES8_S8_EEENS6_IJNS7_ILi64EEESA_SA_EEELi512ENS_10bfloat16_tEfNS_4arch4Sm90ELb0ELb1ELb1ELb1ELb0ELb0ELb1ELb0ELb0ELb1ELb0ELb0EEENS1_21CollectiveEpilogueFwdINS6_IJSA_NS7_ILi512EEESA_EEES9_SC_SE_Li256ELb1ELb1ELb0ELb0EEENS1_36VarlenDynamicPersistentTileSchedulerILi64ELi64ELi256ELi128ELb0ELb1ELb1ELb1ELb0ELb1EEEEEEEEEvNT_6ParamsE,"a",@progbits
	.sectionflags	@""
	.align	4
.nv.constant0._ZN7cutlass13device_kernelIN5flash11enable_sm90INS1_16FlashAttnFwdSm90INS1_25CollectiveMainloopFwdSm90ILi2EN4cute5tupleIJNS5_1CILi1EEES8_S8_EEENS6_IJNS7_ILi64EEESA_SA_EEELi512ENS_10bfloat16_tEfNS_4arch4Sm90ELb0ELb1ELb1ELb1ELb0ELb0ELb1ELb0ELb0ELb1ELb0ELb0EEENS1_21CollectiveEpilogueFwdINS6_IJSA_NS7_ILi512EEESA_EEES9_SC_SE_Li256ELb1ELb1ELb0ELb0EEENS1_36VarlenDynamicPersistentTileSchedulerILi64ELi64ELi256ELi128ELb0ELb1ELb1ELb1ELb0ELb1EEEEEEEEEvNT_6ParamsE:
	.zero		3840


//--------------------- .nv.constant0._ZN7cutlass13device_kernelIN5flash11enable_sm90INS1_16FlashAttnFwdSm90INS1_25CollectiveMainloopFwdSm90ILi2EN4cute5tupleIJNS5_1CILi1EEES8_S8_EEENS6_IJNS7_ILi64EEESA_SA_EEELi512ENS_10bfloat16_tEfNS_4arch4Sm90ELb0ELb1ELb1ELb1ELb0ELb1ELb1ELb0ELb0ELb1ELb0ELb0EEENS1_21CollectiveEpilogueFwdINS6_IJSA_NS7_ILi512EEESA_EEES9_SC_SE_Li256ELb1ELb1ELb0ELb0EEENS1_36VarlenDynamicPersistentTileSchedulerILi64ELi64ELi256ELi128ELb0ELb1ELb1ELb1ELb0ELb1EEEEEEEEEvNT_6ParamsE --------------------------
	.section	.nv.constant0._ZN7cutlass13device_kernelIN5flash11enable_sm90INS1_16FlashAttnFwdSm90INS1_25CollectiveMainloopFwdSm90ILi2EN4cute5tupleIJNS5_1CILi1EEES8_S8_EEENS6_IJNS7_ILi64EEESA_SA_EEELi512ENS_10bfloat16_tEfNS_4arch4Sm90ELb0ELb1ELb1ELb1ELb0ELb1ELb1ELb0ELb0ELb1ELb0ELb0EEENS1_21CollectiveEpilogueFwdINS6_IJSA_NS7_ILi512EEESA_EEES9_SC_SE_Li256ELb1ELb1ELb0ELb0EEENS1_36VarlenDynamicPersistentTileSchedulerILi64ELi64ELi256ELi128ELb0ELb1ELb1ELb1ELb0ELb1EEEEEEEEEvNT_6ParamsE,"a",@progbits
	.sectionflags	@""
	.align	4
.nv.constant0._ZN7cutlass13device_kernelIN5flash11enable_sm90INS1_16FlashAttnFwdSm90INS1_25CollectiveMainloopFwdSm90ILi2EN4cute5tupleIJNS5_1CILi1EEES8_S8_EEENS6_IJNS7_ILi64EEESA_SA_EEELi512ENS_10bfloat16_tEfNS_4arch4Sm90ELb0ELb1ELb1ELb1ELb0ELb1ELb1ELb0ELb0ELb1ELb0ELb0EEENS1_21CollectiveEpilogueFwdINS6_IJSA_NS7_ILi512EEESA_EEES9_SC_SE_Li256ELb1ELb1ELb0ELb0EEENS1_36VarlenDynamicPersistentTileSchedulerILi64ELi64ELi256ELi128ELb0ELb1ELb1ELb1ELb0ELb1EEEEEEEEEvNT_6ParamsE:
	.zero		3840


//--------------------- .nv.constant0._ZN7cutlass13device_kernelIN5flash11enable_sm90INS1_16FlashAttnFwdSm90INS1_25CollectiveMainloopFwdSm90ILi2EN4cute5tupleIJNS5_1CILi1EEES8_S8_EEENS6_IJNS7_ILi64EEESA_SA_EEELi512ENS_10bfloat16_tEfNS_4arch4Sm90ELb1ELb0ELb1ELb0ELb0ELb0ELb0ELb0ELb0ELb1ELb0ELb0EEENS1_21CollectiveEpilogueFwdINS6_IJSA_NS7_ILi512EEESA_EEES9_SC_SE_Li256ELb0ELb1ELb0ELb0EEENS1_30DynamicPersistentTileSchedulerILi256ELi128ELb0ELb1ELb1EEEEEEEEEvNT_6ParamsE --------------------------
	.section	.nv.constant0._ZN7cutlass13device_kernelIN5flash11enable_sm90INS1_16FlashAttnFwdSm90INS1_25CollectiveMainloopFwdSm90ILi2EN4cute5tupleIJNS5_1CILi1EEES8_S8_EEENS6_IJNS7_ILi64EEESA_SA_EEELi512ENS_10bfloat16_tEfNS_4arch4Sm90ELb1ELb0ELb1ELb0ELb0ELb0ELb0ELb0ELb0ELb1ELb0ELb0EEENS1_21CollectiveEpilogueFwdINS6_IJSA_NS7_ILi512EEESA_EEES9_SC_SE_Li256ELb0ELb1ELb0ELb0EEENS1_30DynamicPersistentTileSchedulerILi256ELi128ELb0ELb1ELb1EEEEEEEEEvNT_6ParamsE,"a",@progbits
	.sectionflags	@""
	.align	4
.nv.constant0._ZN7cutlass13device_kernelIN5flash11enable_sm90INS1_16FlashAttnFwdSm90INS1_25CollectiveMainloopFwdSm90ILi2EN4cute5tupleIJNS5_1CILi1EEES8_S8_EEENS6_IJNS7_ILi64EEESA_SA_EEELi512ENS_10bfloat16_tEfNS_4arch4Sm90ELb1ELb0ELb1ELb0ELb0ELb0ELb0ELb0ELb0ELb1ELb0ELb0EEENS1_21CollectiveEpilogueFwdINS6_IJSA_NS7_ILi512EEESA_EEES9_SC_SE_Li256ELb0ELb1ELb0ELb0EEENS1_30DynamicPersistentTileSchedulerILi256ELi128ELb0ELb1ELb1EEEEEEEEEvNT_6ParamsE:
	.zero		3584


//--------------------- .nv.constant0._ZN7cutlass13device_kernelIN5flash11enable_sm90INS1_16FlashAttnFwdSm90INS1_25CollectiveMainloopFwdSm90ILi2EN4cute5tupleIJNS5_1CILi1EEES8_S8_EEENS6_IJNS7_ILi64EEESA_SA_EEELi512ENS_10bfloat16_tEfNS_4arch4Sm90ELb1ELb0ELb1ELb0ELb0ELb0ELb1ELb0ELb0ELb1ELb0ELb0EEENS1_21CollectiveEpilogueFwdINS6_IJSA_NS7_ILi512EEESA_EEES9_SC_SE_Li256ELb0ELb1ELb0ELb0EEENS1_30DynamicPersistentTileSchedulerILi256ELi128ELb0ELb1ELb1EEEEEEEEEvNT_6ParamsE --------------------------
	.section	.nv.constant0._ZN7cutlass13device_kernelIN5flash11enable_sm90INS1_16FlashAttnFwdSm90INS1_25CollectiveMainloopFwdSm90ILi2EN4cute5tupleIJNS5_1CILi1EEES8_S8_EEENS6_IJNS7_ILi64EEESA_SA_EEELi512ENS_10bfloat16_tEfNS_4arch4Sm90ELb1ELb0ELb1ELb0ELb0ELb0ELb1ELb0ELb0ELb1ELb0ELb0EEENS1_21CollectiveEpilogueFwdINS6_IJSA_NS7_ILi512EEESA_EEES9_SC_SE_Li256ELb0ELb1ELb0ELb0EEENS1_30DynamicPersistentTileSchedulerILi256ELi128ELb0ELb1ELb1EEEEEEEEEvNT_6ParamsE,"a",@progbits
	.sectionflags	@""
	.align	4
.nv.constant0._ZN7cutlass13device_kernelIN5flash11enable_sm90INS1_16FlashAttnFwdSm90INS1_25CollectiveMainloopFwdSm90ILi2EN4cute5tupleIJNS5_1CILi1EEES8_S8_EEENS6_IJNS7_ILi64EEESA_SA_EEELi512ENS_10bfloat16_tEfNS_4arch4Sm90ELb1ELb0ELb1ELb0ELb0ELb0ELb1ELb0ELb0ELb1ELb0ELb0EEENS1_21CollectiveEpilogueFwdINS6_IJSA_NS7_ILi512EEESA_EEES9_SC_SE_Li256ELb0ELb1ELb0ELb0EEENS1_30DynamicPersistentTileSchedulerILi256ELi128ELb0ELb1ELb1EEEEEEEEEvNT_6ParamsE:
	.zero		3840


//--------------------- .nv.constant0._ZN7cutlass13device_kernelIN5flash11enable_sm90INS1_16FlashAttnFwdSm90INS1_25CollectiveMainloopFwdSm90ILi2EN4cute5tupleIJNS5_1CILi1EEES8_S8_EEENS6_IJNS7_ILi64EEESA_SA_EEELi512ENS_10bfloat16_tEfNS_4arch4Sm90ELb1ELb0ELb1ELb1ELb0ELb0ELb0ELb0ELb0ELb1ELb0ELb0EEENS1_21CollectiveEpilogueFwdINS6_IJSA_NS7_ILi512EEESA_EEES9_SC_SE_Li256ELb1ELb1ELb0ELb0EEENS1_36VarlenDynamicPersistentTileSchedulerILi64ELi64ELi256ELi128ELb0ELb1ELb1ELb1ELb1ELb1EEEEEEEEEvNT_6ParamsE --------------------------
	.section	.nv.constant0._ZN7cutlass13device_kernelIN5flash11enable_sm90INS1_16FlashAttnFwdSm90INS1_25CollectiveMainloopFwdSm90ILi2EN4cute5tupleIJNS5_1CILi1EEES8_S8_EEENS6_IJNS7_ILi64EEESA_SA_EEELi512ENS_10bfloat16_tEfNS_4arch4Sm90ELb1ELb0ELb1ELb1ELb0ELb0ELb0ELb0ELb0ELb1ELb0ELb0EEENS1_21CollectiveEpilogueFwdINS6_IJSA_NS7_ILi512EEESA_EEES9_SC_SE_Li256ELb1ELb1ELb0ELb0EEENS1_36VarlenDynamicPersistentTileSchedulerILi64ELi64ELi256ELi128ELb0ELb1ELb1ELb1ELb1ELb1EEEEEEEEEvNT_6ParamsE,"a",@progbits
	.sectionflags	@""
	.align	4
.nv.constant0._ZN7cutlass13device_kernelIN5flash11enable_sm90INS1_16FlashAttnFwdSm90INS1_25CollectiveMainloopFwdSm90ILi2EN4cute5tupleIJNS5_1CILi1EEES8_S8_EEENS6_IJNS7_ILi64EEESA_SA_EEELi512ENS_10bfloat16_tEfNS_4arch4Sm90ELb1ELb0ELb1ELb1ELb0ELb0ELb0ELb0ELb0ELb1ELb0ELb0EEENS1_21CollectiveEpilogueFwdINS6_IJSA_NS7_ILi512EEESA_EEES9_SC_SE_Li256ELb1ELb1ELb0ELb0EEENS1_36VarlenDynamicPersistentTileSchedulerILi64ELi64ELi256ELi128ELb0ELb1ELb1ELb1ELb1ELb1EEEEEEEEEvNT_6ParamsE:
	.zero		3584


//--------------------- .nv.constant0._ZN7cutlass13device_kernelIN5flash11enable_sm90INS1_16FlashAttnFwdSm90INS1_25CollectiveMainloopFwdSm90ILi2EN4cute5tupleIJNS5_1CILi1EEES8_S8_EEENS6_IJNS7_ILi64EEESA_SA_EEELi512ENS_10bfloat16_tEfNS_4arch4Sm90ELb1ELb0ELb1ELb1ELb0ELb1ELb0ELb0ELb0ELb1ELb0ELb0EEENS1_21CollectiveEpilogueFwdINS6_IJSA_NS7_ILi512EEESA_EEES9_SC_SE_Li256ELb1ELb1ELb0ELb0EEENS1_36VarlenDynamicPersistentTileSchedulerILi64ELi64ELi256ELi128ELb0ELb1ELb1ELb1ELb1ELb1EEEEEEEEEvNT_6ParamsE --------------------------
	.section	.nv.constant0._ZN7cutlass13device_kernelIN5flash11enable_sm90INS1_16FlashAttnFwdSm90INS1_25CollectiveMainloopFwdSm90ILi2EN4cute5tupleIJNS5_1CILi1EEES8_S8_EEENS6_IJNS7_ILi64EEESA_SA_EEELi512ENS_10bfloat16_tEfNS_4arch4Sm90ELb1ELb0ELb1ELb1ELb0ELb1ELb0ELb0ELb0ELb1ELb0ELb0EEENS1_21CollectiveEpilogueFwdINS6_IJSA_NS7_ILi512EEESA_EEES9_SC_SE_Li256ELb1ELb1ELb0ELb0EEENS1_36VarlenDynamicPersistentTileSchedulerILi64ELi64ELi256ELi128ELb0ELb1ELb1ELb1ELb1ELb1EEEEEEEEEvNT_6ParamsE,"a",@progbits
	.sectionflags	@""
	.align	4
.nv.constant0._ZN7cutlass13device_kernelIN5flash11enable_sm90INS1_16FlashAttnFwdSm90INS1_25CollectiveMainloopFwdSm90ILi2EN4cute5tupleIJNS5_1CILi1EEES8_S8_EEENS6_IJNS7_ILi64EEESA_SA_EEELi512ENS_10bfloat16_tEfNS_4arch4Sm90ELb1ELb0ELb1ELb1ELb0ELb1ELb0ELb0ELb0ELb1ELb0ELb0EEENS1_21CollectiveEpilogueFwdINS6_IJSA_NS7_ILi512EEESA_EEES9_SC_SE_Li256ELb1ELb1ELb0ELb0EEENS1_36VarlenDynamicPersistentTileSchedulerILi64ELi64ELi256ELi128ELb0ELb1ELb1ELb1ELb1ELb1EEEEEEEEEvNT_6ParamsE:
	.zero		3584


//--------------------- .nv.constant0._ZN7cutlass13device_kernelIN5flash11enable_sm90INS1_16FlashAttnFwdSm90INS1_25CollectiveMainloopFwdSm90ILi2EN4cute5tupleIJNS5_1CILi1EEES8_S8_EEENS6_IJNS7_ILi64EEESA_SA_EEELi512ENS_10bfloat16_tEfNS_4arch4Sm90ELb1ELb0ELb1ELb1ELb0ELb0ELb1ELb0ELb0ELb1ELb0ELb0EEENS1_21CollectiveEpilogueFwdINS6_IJSA_NS7_ILi512EEESA_EEES9_SC_SE_Li256ELb1ELb1ELb0ELb0EEENS1_36VarlenDynamicPersistentTileSchedulerILi64ELi64ELi256ELi128ELb0ELb1ELb1ELb1ELb1ELb1EEEEEEEEEvNT_6ParamsE --------------------------
	.section	.nv.constant0._ZN7cutlass13device_kernelIN5flash11enable_sm90INS1_16FlashAttnFwdSm90INS1_25CollectiveMainloopFwdSm90ILi2EN4cute5tupleIJNS5_1CILi1EEES8_S8_EEENS6_IJNS7_ILi64EEESA_SA_EEELi512ENS_10bfloat16_tEfNS_4arch4Sm90ELb1ELb0ELb1ELb1ELb0ELb0ELb1ELb0ELb0ELb1ELb0ELb0EEENS1_21CollectiveEpilogueFwdINS6_IJSA_NS7_ILi512EEESA_EEES9_SC_SE_Li256ELb1ELb1ELb0ELb0EEENS1_36VarlenDynamicPersistentTileSchedulerILi64ELi64ELi256ELi128ELb0ELb1ELb1ELb1ELb1ELb1EEEEEEEEEvNT_6ParamsE,"a",@progbits
	.sectionflags	@""
	.align	4
.nv.constant0._ZN7cutlass13device_kernelIN5flash11enable_sm90INS1_16FlashAttnFwdSm90INS1_25CollectiveMainloopFwdSm90ILi2EN4cute5tupleIJNS5_1CILi1EEES8_S8_EEENS6_IJNS7_ILi64EEESA_SA_EEELi512ENS_10bfloat16_tEfNS_4arch4Sm90ELb1ELb0ELb1ELb1ELb0ELb0ELb1ELb0ELb0ELb1ELb0ELb0EEENS1_21CollectiveEpilogueFwdINS6_IJSA_NS7_ILi512EEESA_EEES9_SC_SE_Li256ELb1ELb1ELb0ELb0EEENS1_36VarlenDynamicPersistentTileSchedulerILi64ELi64ELi256ELi128ELb0ELb1ELb1ELb1ELb1ELb1EEEEEEEEEvNT_6ParamsE:
	.zero		3840


//--------------------- .nv.constant0._ZN7cutlass13device_kernelIN5flash11enable_sm90INS1_16FlashAttnFwdSm90INS1_25CollectiveMainloopFwdSm90ILi2EN4cute5tupleIJNS5_1CILi1EEES8_S8_EEENS6_IJNS7_ILi64EEESA_SA_EEELi512ENS_10bfloat16_tEfNS_4arch4Sm90ELb1ELb0ELb1ELb1ELb0ELb1ELb1ELb0ELb0ELb1ELb0ELb0EEENS1_21CollectiveEpilogueFwdINS6_IJSA_NS7_ILi512EEESA_EEES9_SC_SE_Li256ELb1ELb1ELb0ELb0EEENS1_36VarlenDynamicPersistentTileSchedulerILi64ELi64ELi256ELi128ELb0ELb1ELb1ELb1ELb1ELb1EEEEEEEEEvNT_6ParamsE --------------------------
	.section	.nv.constant0._ZN7cutlass13device_kernelIN5flash11enable_sm90INS1_16FlashAttnFwdSm90INS1_25CollectiveMainloopFwdSm90ILi2EN4cute5tupleIJNS5_1CILi1EEES8_S8_EEENS6_IJNS7_ILi64EEESA_SA_EEELi512ENS_10bfloat16_tEfNS_4arch4Sm90ELb1ELb0ELb1ELb1ELb0ELb1ELb1ELb0ELb0ELb1ELb0ELb0EEENS1_21CollectiveEpilogueFwdINS6_IJSA_NS7_ILi512EEESA_EEES9_SC_SE_Li256ELb1ELb1ELb0ELb0EEENS1_36VarlenDynamicPersistentTileSchedulerILi64ELi64ELi256ELi128ELb0ELb1ELb1ELb1ELb1ELb1EEEEEEEEEvNT_6ParamsE,"a",@progbits
	.sectionflags	@""
	.align	4
.nv.constant0._ZN7cutlass13device_kernelIN5flash11enable_sm90INS1_16FlashAttnFwdSm90INS1_25CollectiveMainloopFwdSm90ILi2EN4cute5tupleIJNS5_1CILi1EEES8_S8_EEENS6_IJNS7_ILi64EEESA_SA_EEELi512ENS_10bfloat16_tEfNS_4arch4Sm90ELb1ELb0ELb1ELb1ELb0ELb1ELb1ELb0ELb0ELb1ELb0ELb0EEENS1_21CollectiveEpilogueFwdINS6_IJSA_NS7_ILi512EEESA_EEES9_SC_SE_Li256ELb1ELb1ELb0ELb0EEENS1_36VarlenDynamicPersistentTileSchedulerILi64ELi64ELi256ELi128ELb0ELb1ELb1ELb1ELb1ELb1EEEEEEEEEvNT_6ParamsE:
	.zero		3840


//--------------------- SYMBOLS --------------------------

	.type		.nv.reservedSmem.offset0,@object
	.size		.nv.reservedSmem.offset0,0x4
